	.target	sm_100a

	.elftype	@"ET_EXEC"


//--------------------- .note.nv.tkinfo           --------------------------
	.section	.note.nv.tkinfo,"",@"SHT_NOTE"
	.sectionflags	@"SHF_NOTE_NV_TKINFO"
	.tkinfo
        /*0018*/ 	.word	0x00000002
        /*0030*/ 	.string	""
        /*0030*/ 	.string	"ptxas"
        /*0030*/ 	.string	"Cuda compilation tools, release 13.0, V13.0.88"
        /*0030*/ 	.string	"Build cuda_13.0.r13.0/compiler.36424714_0"
        /*0030*/ 	.string	"-arch sm_100a -m 64 "



//--------------------- .note.nv.cuinfo           --------------------------
	.section	.note.nv.cuinfo,"",@"SHT_NOTE"
	.sectionflags	@"SHF_NOTE_NV_CUINFO"
        /*0018*/ 	.short	0x0002
        /*001a*/ 	.short	0x0064
        /*001c*/ 	.short	0x0082
	.zero		2


//--------------------- .nv.info                  --------------------------
	.section	.nv.info,"",@"SHT_CUDA_INFO"
	.align	4


	//----- nvinfo : EIATTR_REGCOUNT
	.align		4
        /*0000*/ 	.byte	0x04, 0x2f
        /*0002*/ 	.short	(.L_12 - .L_11)
	.align		4
.L_11:
        /*0004*/ 	.word	index@(_ZN7cutlass6KernelINS_4gemm6kernel15Rank2KUniversalINS1_11threadblock13MmaMultistageINS1_9GemmShapeILi32ELi32ELi16EEENS_9transform11threadblock28PredicatedTileAccessIteratorINS_11MatrixShapeILi32ELi16EEEdNS_6layout11ColumnMajorELi1ENS8_31PitchLinearWarpStripedThreadMapINS_16PitchLinearShapeILi32ELi16EEELi128ENSG_ILi16ELi2EEELi1EEENS_5ArrayIdLi1ELb1EEELb0ENSD_9NoPermuteEEENS9_25RegularTileAccessIteratorISC_dNSD_43ColumnMajorTensorOpMultiplicandCongruous64bELi1ESJ_Li8EEELNS_4arch14CacheOperation4KindE0ENSA_INSB_ILi16ELi32EEEdNSD_8RowMajorELi0ESJ_SL_Lb0ESM_EENSO_ISU_dNSD_40RowMajorTensorOpMultiplicandCongruous64bELi0ESJ_Li8EEELST_0EdSV_NS4_9MmaPolicyINS1_4warp11MmaTensorOpINS6_ILi16ELi16ELi16EEEdSP_dSX_dSV_NS10_17MmaTensorOpPolicyINSR_3MmaINS6_ILi8ELi8ELi4EEELi32EdSV_dSE_dSV_NSR_13OpMultiplyAddEEENSB_ILi1ELi1EEEEELi1ELb0EbEENSB_ILi0ELi0EEES1B_Li1EEELi3ELNS1_23SharedMemoryClearOptionE0EbEES1E_NS_8epilogue11threadblock8EpilogueIS7_S1A_Li1ENS1G_27PredicatedTileIteratorBlas3INS1G_26OutputTileOptimalThreadMapINS1G_15OutputTileShapeILi32ELi8ELi2ELi1ELi1EEENS1K_ILi1ELi2ELi1ELi1ELi2EEELi128ELi1ELi64EEEdLNS_8BlasModeE1EEENS1F_4warp24FragmentIteratorTensorOpIS12_S15_dNSK_IdLi2ELb1EEESV_EENS1Q_20TileIteratorTensorOpIS12_S15_dSV_EENS1G_18SharedLoadIteratorINS1N_18CompactedThreadMapEdLi8EEENS1F_6thread17LinearCombinationIdLi1EddLNS1Z_9ScaleType4KindE0ELNS_15FloatRoundStyleE2EdEENSB_ILi0ELi4EEELi1ELi1EEENS4_30GemmIdentityThreadblockSwizzleILi1EEELNS_8FillModeE1ELS1O_1EEEEEvNT_6ParamsE)
        /*0008*/ 	.word	0x00000050


	//----- nvinfo : EIATTR_FRAME_SIZE
	.align		4
.L_12:
        /*000c*/ 	.byte	0x04, 0x11
        /*000e*/ 	.short	(.L_14 - .L_13)
	.align		4
.L_13:
        /*0010*/ 	.word	index@($__internal_0_$__cuda_sm20_div_u64)
        /*0014*/ 	.word	0x00000000


	//----- nvinfo : EIATTR_FRAME_SIZE
	.align		4
.L_14:
        /*0018*/ 	.byte	0x04, 0x11
        /*001a*/ 	.short	(.L_16 - .L_15)
	.align		4
.L_15:
        /*001c*/ 	.word	index@(_ZN7cutlass6KernelINS_4gemm6kernel15Rank2KUniversalINS1_11threadblock13MmaMultistageINS1_9GemmShapeILi32ELi32ELi16EEENS_9transform11threadblock28PredicatedTileAccessIteratorINS_11MatrixShapeILi32ELi16EEEdNS_6layout11ColumnMajorELi1ENS8_31PitchLinearWarpStripedThreadMapINS_16PitchLinearShapeILi32ELi16EEELi128ENSG_ILi16ELi2EEELi1EEENS_5ArrayIdLi1ELb1EEELb0ENSD_9NoPermuteEEENS9_25RegularTileAccessIteratorISC_dNSD_43ColumnMajorTensorOpMultiplicandCongruous64bELi1ESJ_Li8EEELNS_4arch14CacheOperation4KindE0ENSA_INSB_ILi16ELi32EEEdNSD_8RowMajorELi0ESJ_SL_Lb0ESM_EENSO_ISU_dNSD_40RowMajorTensorOpMultiplicandCongruous64bELi0ESJ_Li8EEELST_0EdSV_NS4_9MmaPolicyINS1_4warp11MmaTensorOpINS6_ILi16ELi16ELi16EEEdSP_dSX_dSV_NS10_17MmaTensorOpPolicyINSR_3MmaINS6_ILi8ELi8ELi4EEELi32EdSV_dSE_dSV_NSR_13OpMultiplyAddEEENSB_ILi1ELi1EEEEELi1ELb0EbEENSB_ILi0ELi0EEES1B_Li1EEELi3ELNS1_23SharedMemoryClearOptionE0EbEES1E_NS_8epilogue11threadblock8EpilogueIS7_S1A_Li1ENS1G_27PredicatedTileIteratorBlas3INS1G_26OutputTileOptimalThreadMapINS1G_15OutputTileShapeILi32ELi8ELi2ELi1ELi1EEENS1K_ILi1ELi2ELi1ELi1ELi2EEELi128ELi1ELi64EEEdLNS_8BlasModeE1EEENS1F_4warp24FragmentIteratorTensorOpIS12_S15_dNSK_IdLi2ELb1EEESV_EENS1Q_20TileIteratorTensorOpIS12_S15_dSV_EENS1G_18SharedLoadIteratorINS1N_18CompactedThreadMapEdLi8EEENS1F_6thread17LinearCombinationIdLi1EddLNS1Z_9ScaleType4KindE0ELNS_15FloatRoundStyleE2EdEENSB_ILi0ELi4EEELi1ELi1EEENS4_30GemmIdentityThreadblockSwizzleILi1EEELNS_8FillModeE1ELS1O_1EEEEEvNT_6ParamsE)
        /*0020*/ 	.word	0x00000000


	//----- nvinfo : EIATTR_MIN_STACK_SIZE
	.align		4
.L_16:
        /*0024*/ 	.byte	0x04, 0x12
        /*0026*/ 	.short	(.L_18 - .L_17)
	.align		4
.L_17:
        /*0028*/ 	.word	index@(_ZN7cutlass6KernelINS_4gemm6kernel15Rank2KUniversalINS1_11threadblock13MmaMultistageINS1_9GemmShapeILi32ELi32ELi16EEENS_9transform11threadblock28PredicatedTileAccessIteratorINS_11MatrixShapeILi32ELi16EEEdNS_6layout11ColumnMajorELi1ENS8_31PitchLinearWarpStripedThreadMapINS_16PitchLinearShapeILi32ELi16EEELi128ENSG_ILi16ELi2EEELi1EEENS_5ArrayIdLi1ELb1EEELb0ENSD_9NoPermuteEEENS9_25RegularTileAccessIteratorISC_dNSD_43ColumnMajorTensorOpMultiplicandCongruous64bELi1ESJ_Li8EEELNS_4arch14CacheOperation4KindE0ENSA_INSB_ILi16ELi32EEEdNSD_8RowMajorELi0ESJ_SL_Lb0ESM_EENSO_ISU_dNSD_40RowMajorTensorOpMultiplicandCongruous64bELi0ESJ_Li8EEELST_0EdSV_NS4_9MmaPolicyINS1_4warp11MmaTensorOpINS6_ILi16ELi16ELi16EEEdSP_dSX_dSV_NS10_17MmaTensorOpPolicyINSR_3MmaINS6_ILi8ELi8ELi4EEELi32EdSV_dSE_dSV_NSR_13OpMultiplyAddEEENSB_ILi1ELi1EEEEELi1ELb0EbEENSB_ILi0ELi0EEES1B_Li1EEELi3ELNS1_23SharedMemoryClearOptionE0EbEES1E_NS_8epilogue11threadblock8EpilogueIS7_S1A_Li1ENS1G_27PredicatedTileIteratorBlas3INS1G_26OutputTileOptimalThreadMapINS1G_15OutputTileShapeILi32ELi8ELi2ELi1ELi1EEENS1K_ILi1ELi2ELi1ELi1ELi2EEELi128ELi1ELi64EEEdLNS_8BlasModeE1EEENS1F_4warp24FragmentIteratorTensorOpIS12_S15_dNSK_IdLi2ELb1EEESV_EENS1Q_20TileIteratorTensorOpIS12_S15_dSV_EENS1G_18SharedLoadIteratorINS1N_18CompactedThreadMapEdLi8EEENS1F_6thread17LinearCombinationIdLi1EddLNS1Z_9ScaleType4KindE0ELNS_15FloatRoundStyleE2EdEENSB_ILi0ELi4EEELi1ELi1EEENS4_30GemmIdentityThreadblockSwizzleILi1EEELNS_8FillModeE1ELS1O_1EEEEEvNT_6ParamsE)
        /*002c*/ 	.word	0x00000000
.L_18:


//--------------------- .nv.compat                --------------------------
	.section	.nv.compat,"",@"SHT_CUDA_COMPAT_INFO"
	.align	4
        /*0000*/ 	.byte	0x02, 0x09, 0x01, 0x00, 0x02, 0x02, 0x01, 0x00, 0x02, 0x05, 0x05, 0x00, 0x03, 0x07, 0x01, 0x01
        /*0010*/ 	.byte	0x02, 0x03, 0x00, 0x00, 0x02, 0x06, 0x01, 0x00, 0x04, 0x0b, 0x08, 0x00, 0x01, 0x00, 0x00, 0x00
        /*0020*/ 	.byte	0x00, 0x00, 0x00, 0x00


//--------------------- .nv.info._ZN7cutlass6KernelINS_4gemm6kernel15Rank2KUniversalINS1_11threadblock13MmaMultistageINS1_9GemmShapeILi32ELi32ELi16EEENS_9transform11threadblock28PredicatedTileAccessIteratorINS_11MatrixShapeILi32ELi16EEEdNS_6layout11ColumnMajorELi1ENS8_31PitchLinearWarpStripedThreadMapINS_16PitchLinearShapeILi32ELi16EEELi128ENSG_ILi16ELi2EEELi1EEENS_5ArrayIdLi1ELb1EEELb0ENSD_9NoPermuteEEENS9_25RegularTileAccessIteratorISC_dNSD_43ColumnMajorTensorOpMultiplicandCongruous64bELi1ESJ_Li8EEELNS_4arch14CacheOperation4KindE0ENSA_INSB_ILi16ELi32EEEdNSD_8RowMajorELi0ESJ_SL_Lb0ESM_EENSO_ISU_dNSD_40RowMajorTensorOpMultiplicandCongruous64bELi0ESJ_Li8EEELST_0EdSV_NS4_9MmaPolicyINS1_4warp11MmaTensorOpINS6_ILi16ELi16ELi16EEEdSP_dSX_dSV_NS10_17MmaTensorOpPolicyINSR_3MmaINS6_ILi8ELi8ELi4EEELi32EdSV_dSE_dSV_NSR_13OpMultiplyAddEEENSB_ILi1ELi1EEEEELi1ELb0EbEENSB_ILi0ELi0EEES1B_Li1EEELi3ELNS1_23SharedMemoryClearOptionE0EbEES1E_NS_8epilogue11threadblock8EpilogueIS7_S1A_Li1ENS1G_27PredicatedTileIteratorBlas3INS1G_26OutputTileOptimalThreadMapINS1G_15OutputTileShapeILi32ELi8ELi2ELi1ELi1EEENS1K_ILi1ELi2ELi1ELi1ELi2EEELi128ELi1ELi64EEEdLNS_8BlasModeE1EEENS1F_4warp24FragmentIteratorTensorOpIS12_S15_dNSK_IdLi2ELb1EEESV_EENS1Q_20TileIteratorTensorOpIS12_S15_dSV_EENS1G_18SharedLoadIteratorINS1N_18CompactedThreadMapEdLi8EEENS1F_6thread17LinearCombinationIdLi1EddLNS1Z_9ScaleType4KindE0ELNS_15FloatRoundStyleE2EdEENSB_ILi0ELi4EEELi1ELi1EEENS4_30GemmIdentityThreadblockSwizzleILi1EEELNS_8FillModeE1ELS1O_1EEEEEvNT_6ParamsE --------------------------
	.section	.nv.info._ZN7cutlass6KernelINS_4gemm6kernel15Rank2KUniversalINS1_11threadblock13MmaMultistageINS1_9GemmShapeILi32ELi32ELi16EEENS_9transform11threadblock28PredicatedTileAccessIteratorINS_11MatrixShapeILi32ELi16EEEdNS_6layout11ColumnMajorELi1ENS8_31PitchLinearWarpStripedThreadMapINS_16PitchLinearShapeILi32ELi16EEELi128ENSG_ILi16ELi2EEELi1EEENS_5ArrayIdLi1ELb1EEELb0ENSD_9NoPermuteEEENS9_25RegularTileAccessIteratorISC_dNSD_43ColumnMajorTensorOpMultiplicandCongruous64bELi1ESJ_Li8EEELNS_4arch14CacheOperation4KindE0ENSA_INSB_ILi16ELi32EEEdNSD_8RowMajorELi0ESJ_SL_Lb0ESM_EENSO_ISU_dNSD_40RowMajorTensorOpMultiplicandCongruous64bELi0ESJ_Li8EEELST_0EdSV_NS4_9MmaPolicyINS1_4warp11MmaTensorOpINS6_ILi16ELi16ELi16EEEdSP_dSX_dSV_NS10_17MmaTensorOpPolicyINSR_3MmaINS6_ILi8ELi8ELi4EEELi32EdSV_dSE_dSV_NSR_13OpMultiplyAddEEENSB_ILi1ELi1EEEEELi1ELb0EbEENSB_ILi0ELi0EEES1B_Li1EEELi3ELNS1_23SharedMemoryClearOptionE0EbEES1E_NS_8epilogue11threadblock8EpilogueIS7_S1A_Li1ENS1G_27PredicatedTileIteratorBlas3INS1G_26OutputTileOptimalThreadMapINS1G_15OutputTileShapeILi32ELi8ELi2ELi1ELi1EEENS1K_ILi1ELi2ELi1ELi1ELi2EEELi128ELi1ELi64EEEdLNS_8BlasModeE1EEENS1F_4warp24FragmentIteratorTensorOpIS12_S15_dNSK_IdLi2ELb1EEESV_EENS1Q_20TileIteratorTensorOpIS12_S15_dSV_EENS1G_18SharedLoadIteratorINS1N_18CompactedThreadMapEdLi8EEENS1F_6thread17LinearCombinationIdLi1EddLNS1Z_9ScaleType4KindE0ELNS_15FloatRoundStyleE2EdEENSB_ILi0ELi4EEELi1ELi1EEENS4_30GemmIdentityThreadblockSwizzleILi1EEELNS_8FillModeE1ELS1O_1EEEEEvNT_6ParamsE,"",@"SHT_CUDA_INFO"
	.sectionflags	@""
	.align	4


	//----- nvinfo : EIATTR_CUDA_API_VERSION
	.align		4
        /*0000*/ 	.byte	0x04, 0x37
        /*0002*/ 	.short	(.L_20 - .L_19)
.L_19:
        /*0004*/ 	.word	0x00000082


	//----- nvinfo : EIATTR_KPARAM_INFO
	.align		4
.L_20:
        /*0008*/ 	.byte	0x04, 0x17
        /*000a*/ 	.short	(.L_22 - .L_21)
.L_21:
        /*000c*/ 	.word	0x00000000
        /*0010*/ 	.short	0x0000
        /*0012*/ 	.short	0x0000
        /*0014*/ 	.byte	0x00, 0xf0, 0xc1, 0x06


	//----- nvinfo : EIATTR_SPARSE_MMA_MASK
	.align		4
.L_22:
        /*0018*/ 	.byte	0x03, 0x50
        /*001a*/ 	.short	0x0000


	//----- nvinfo : EIATTR_MAXREG_COUNT
	.align		4
        /*001c*/ 	.byte	0x03, 0x1b
        /*001e*/ 	.short	0x00ff


	//----- nvinfo : EIATTR_NUM_BARRIERS
	.align		4
        /*0020*/ 	.byte	0x02, 0x4c
        /*0022*/ 	.byte	0x01
	.zero		1


	//----- nvinfo : EIATTR_MERCURY_ISA_VERSION
	.align		4
        /*0024*/ 	.byte	0x03, 0x5f
        /*0026*/ 	.short	0x0101


	//----- nvinfo : EIATTR_COOP_GROUP_MASK_REGIDS
	.align		4
        /*0028*/ 	.byte	0x04, 0x29
        /*002a*/ 	.short	(.L_24 - .L_23)


	//   ....[0]....
.L_23:
        /*002c*/ 	.word	0xffffffff


	//----- nvinfo : EIATTR_COOP_GROUP_INSTR_OFFSETS
	.align		4
.L_24:
        /*0030*/ 	.byte	0x04, 0x28
        /*0032*/ 	.short	(.L_26 - .L_25)


	//   ....[0]....
.L_25:
        /*0034*/ 	.word	0x00000490


	//----- nvinfo : EIATTR_VRC_CTA_INIT_COUNT
	.align		4
.L_26:
        /*0038*/ 	.byte	0x02, 0x4a
	.zero		1
	.zero		1


	//----- nvinfo : EIATTR_EXIT_INSTR_OFFSETS
	.align		4
        /*003c*/ 	.byte	0x04, 0x1c
        /*003e*/ 	.short	(.L_28 - .L_27)


	//   ....[0]....
.L_27:
        /*0040*/ 	.word	0x000000d0


	//   ....[1]....
        /*0044*/ 	.word	0x000001c0


	//   ....[2]....
        /*0048*/ 	.word	0x00000220


	//   ....[3]....
        /*004c*/ 	.word	0x00009850


	//   ....[4]....
        /*0050*/ 	.word	0x000098c0


	//   ....[5]....
        /*0054*/ 	.word	0x00009980


	//----- nvinfo : EIATTR_CRS_STACK_SIZE
	.align		4
.L_28:
        /*0058*/ 	.byte	0x04, 0x1e
        /*005a*/ 	.short	(.L_30 - .L_29)
.L_29:
        /*005c*/ 	.word	0x00000000


	//----- nvinfo : EIATTR_CBANK_PARAM_SIZE
	.align		4
.L_30:
        /*0060*/ 	.byte	0x03, 0x19
        /*0062*/ 	.short	0x01b0


	//----- nvinfo : EIATTR_PARAM_CBANK
	.align		4
        /*0064*/ 	.byte	0x04, 0x0a
        /*0066*/ 	.short	(.L_32 - .L_31)
	.align		4
.L_31:
        /*0068*/ 	.word	index@(.nv.constant0._ZN7cutlass6KernelINS_4gemm6kernel15Rank2KUniversalINS1_11threadblock13MmaMultistageINS1_9GemmShapeILi32ELi32ELi16EEENS_9transform11threadblock28PredicatedTileAccessIteratorINS_11MatrixShapeILi32ELi16EEEdNS_6layout11ColumnMajorELi1ENS8_31PitchLinearWarpStripedThreadMapINS_16PitchLinearShapeILi32ELi16EEELi128ENSG_ILi16ELi2EEELi1EEENS_5ArrayIdLi1ELb1EEELb0ENSD_9NoPermuteEEENS9_25RegularTileAccessIteratorISC_dNSD_43ColumnMajorTensorOpMultiplicandCongruous64bELi1ESJ_Li8EEELNS_4arch14CacheOperation4KindE0ENSA_INSB_ILi16ELi32EEEdNSD_8RowMajorELi0ESJ_SL_Lb0ESM_EENSO_ISU_dNSD_40RowMajorTensorOpMultiplicandCongruous64bELi0ESJ_Li8EEELST_0EdSV_NS4_9MmaPolicyINS1_4warp11MmaTensorOpINS6_ILi16ELi16ELi16EEEdSP_dSX_dSV_NS10_17MmaTensorOpPolicyINSR_3MmaINS6_ILi8ELi8ELi4EEELi32EdSV_dSE_dSV_NSR_13OpMultiplyAddEEENSB_ILi1ELi1EEEEELi1ELb0EbEENSB_ILi0ELi0EEES1B_Li1EEELi3ELNS1_23SharedMemoryClearOptionE0EbEES1E_NS_8epilogue11threadblock8EpilogueIS7_S1A_Li1ENS1G_27PredicatedTileIteratorBlas3INS1G_26OutputTileOptimalThreadMapINS1G_15OutputTileShapeILi32ELi8ELi2ELi1ELi1EEENS1K_ILi1ELi2ELi1ELi1ELi2EEELi128ELi1ELi64EEEdLNS_8BlasModeE1EEENS1F_4warp24FragmentIteratorTensorOpIS12_S15_dNSK_IdLi2ELb1EEESV_EENS1Q_20TileIteratorTensorOpIS12_S15_dSV_EENS1G_18SharedLoadIteratorINS1N_18CompactedThreadMapEdLi8EEENS1F_6thread17LinearCombinationIdLi1EddLNS1Z_9ScaleType4KindE0ELNS_15FloatRoundStyleE2EdEENSB_ILi0ELi4EEELi1ELi1EEENS4_30GemmIdentityThreadblockSwizzleILi1EEELNS_8FillModeE1ELS1O_1EEEEEvNT_6ParamsE)
        /*006c*/ 	.short	0x0380
        /*006e*/ 	.short	0x01b0


	//----- nvinfo : EIATTR_SW_WAR
	.align		4
.L_32:
        /*0070*/ 	.byte	0x04, 0x36
        /*0072*/ 	.short	(.L_34 - .L_33)
.L_33:
        /*0074*/ 	.word	0x00000008
.L_34:


//--------------------- .nv.callgraph             --------------------------
	.section	.nv.callgraph,"",@"SHT_CUDA_CALLGRAPH"
	.align	4
	.sectionentsize	8
	.align		4
        /*0000*/ 	.word	0x00000000
	.align		4
        /*0004*/ 	.word	0xffffffff
	.align		4
        /*0008*/ 	.word	0x00000000
	.align		4
        /*000c*/ 	.word	0xfffffffe
	.align		4
        /*0010*/ 	.word	0x00000000
	.align		4
        /*0014*/ 	.word	0xfffffffd
	.align		4
        /*0018*/ 	.word	0x00000000
	.align		4
        /*001c*/ 	.word	0xfffffffc


//--------------------- .nv.constant4             --------------------------
	.section	.nv.constant4,"a",@progbits
	.align	8
	.align		8
.nv.constant4:
        /*0000*/ 	.dword	_ZN39_INTERNAL_3e1279d7_4_k_cu_b80ecbc8_23614cuda3std3__45__cpo5beginE
	.align		8
        /*0008*/ 	.dword	_ZN39_INTERNAL_3e1279d7_4_k_cu_b80ecbc8_23614cuda3std3__45__cpo3endE
	.align		8
        /*0010*/ 	.dword	_ZN39_INTERNAL_3e1279d7_4_k_cu_b80ecbc8_23614cuda3std3__45__cpo6cbeginE
	.align		8
        /*0018*/ 	.dword	_ZN39_INTERNAL_3e1279d7_4_k_cu_b80ecbc8_23614cuda3std3__45__cpo4cendE
	.align		8
        /*0020*/ 	.dword	_ZN39_INTERNAL_3e1279d7_4_k_cu_b80ecbc8_23614cuda3std3__441_GLOBAL__N__3e1279d7_4_k_cu_b80ecbc8_23616ignoreE
	.align		8
        /*0028*/ 	.dword	_ZN39_INTERNAL_3e1279d7_4_k_cu_b80ecbc8_23614cuda3std3__419piecewise_constructE
	.align		8
        /*0030*/ 	.dword	_ZN39_INTERNAL_3e1279d7_4_k_cu_b80ecbc8_23614cuda3std3__48in_placeE
	.align		8
        /*0038*/ 	.dword	_ZN39_INTERNAL_3e1279d7_4_k_cu_b80ecbc8_23614cuda3std6ranges3__45__cpo4swapE
	.align		8
        /*0040*/ 	.dword	_ZN39_INTERNAL_3e1279d7_4_k_cu_b80ecbc8_23614cuda3std6ranges3__45__cpo9iter_moveE
	.align		8
        /*0048*/ 	.dword	_ZN39_INTERNAL_3e1279d7_4_k_cu_b80ecbc8_23614cute7productE
	.align		8
        /*0050*/ 	.dword	_ZN39_INTERNAL_3e1279d7_4_k_cu_b80ecbc8_23614cute1_E


//--------------------- .text._ZN7cutlass6KernelINS_4gemm6kernel15Rank2KUniversalINS1_11threadblock13MmaMultistageINS1_9GemmShapeILi32ELi32ELi16EEENS_9transform11threadblock28PredicatedTileAccessIteratorINS_11MatrixShapeILi32ELi16EEEdNS_6layout11ColumnMajorELi1ENS8_31PitchLinearWarpStripedThreadMapINS_16PitchLinearShapeILi32ELi16EEELi128ENSG_ILi16ELi2EEELi1EEENS_5ArrayIdLi1ELb1EEELb0ENSD_9NoPermuteEEENS9_25RegularTileAccessIteratorISC_dNSD_43ColumnMajorTensorOpMultiplicandCongruous64bELi1ESJ_Li8EEELNS_4arch14CacheOperation4KindE0ENSA_INSB_ILi16ELi32EEEdNSD_8RowMajorELi0ESJ_SL_Lb0ESM_EENSO_ISU_dNSD_40RowMajorTensorOpMultiplicandCongruous64bELi0ESJ_Li8EEELST_0EdSV_NS4_9MmaPolicyINS1_4warp11MmaTensorOpINS6_ILi16ELi16ELi16EEEdSP_dSX_dSV_NS10_17MmaTensorOpPolicyINSR_3MmaINS6_ILi8ELi8ELi4EEELi32EdSV_dSE_dSV_NSR_13OpMultiplyAddEEENSB_ILi1ELi1EEEEELi1ELb0EbEENSB_ILi0ELi0EEES1B_Li1EEELi3ELNS1_23SharedMemoryClearOptionE0EbEES1E_NS_8epilogue11threadblock8EpilogueIS7_S1A_Li1ENS1G_27PredicatedTileIteratorBlas3INS1G_26OutputTileOptimalThreadMapINS1G_15OutputTileShapeILi32ELi8ELi2ELi1ELi1EEENS1K_ILi1ELi2ELi1ELi1ELi2EEELi128ELi1ELi64EEEdLNS_8BlasModeE1EEENS1F_4warp24FragmentIteratorTensorOpIS12_S15_dNSK_IdLi2ELb1EEESV_EENS1Q_20TileIteratorTensorOpIS12_S15_dSV_EENS1G_18SharedLoadIteratorINS1N_18CompactedThreadMapEdLi8EEENS1F_6thread17LinearCombinationIdLi1EddLNS1Z_9ScaleType4KindE0ELNS_15FloatRoundStyleE2EdEENSB_ILi0ELi4EEELi1ELi1EEENS4_30GemmIdentityThreadblockSwizzleILi1EEELNS_8FillModeE1ELS1O_1EEEEEvNT_6ParamsE --------------------------
	.section	.text._ZN7cutlass6KernelINS_4gemm6kernel15Rank2KUniversalINS1_11threadblock13MmaMultistageINS1_9GemmShapeILi32ELi32ELi16EEENS_9transform11threadblock28PredicatedTileAccessIteratorINS_11MatrixShapeILi32ELi16EEEdNS_6layout11ColumnMajorELi1ENS8_31PitchLinearWarpStripedThreadMapINS_16PitchLinearShapeILi32ELi16EEELi128ENSG_ILi16ELi2EEELi1EEENS_5ArrayIdLi1ELb1EEELb0ENSD_9NoPermuteEEENS9_25RegularTileAccessIteratorISC_dNSD_43ColumnMajorTensorOpMultiplicandCongruous64bELi1ESJ_Li8EEELNS_4arch14CacheOperation4KindE0ENSA_INSB_ILi16ELi32EEEdNSD_8RowMajorELi0ESJ_SL_Lb0ESM_EENSO_ISU_dNSD_40RowMajorTensorOpMultiplicandCongruous64bELi0ESJ_Li8EEELST_0EdSV_NS4_9MmaPolicyINS1_4warp11MmaTensorOpINS6_ILi16ELi16ELi16EEEdSP_dSX_dSV_NS10_17MmaTensorOpPolicyINSR_3MmaINS6_ILi8ELi8ELi4EEELi32EdSV_dSE_dSV_NSR_13OpMultiplyAddEEENSB_ILi1ELi1EEEEELi1ELb0EbEENSB_ILi0ELi0EEES1B_Li1EEELi3ELNS1_23SharedMemoryClearOptionE0EbEES1E_NS_8epilogue11threadblock8EpilogueIS7_S1A_Li1ENS1G_27PredicatedTileIteratorBlas3INS1G_26OutputTileOptimalThreadMapINS1G_15OutputTileShapeILi32ELi8ELi2ELi1ELi1EEENS1K_ILi1ELi2ELi1ELi1ELi2EEELi128ELi1ELi64EEEdLNS_8BlasModeE1EEENS1F_4warp24FragmentIteratorTensorOpIS12_S15_dNSK_IdLi2ELb1EEESV_EENS1Q_20TileIteratorTensorOpIS12_S15_dSV_EENS1G_18SharedLoadIteratorINS1N_18CompactedThreadMapEdLi8EEENS1F_6thread17LinearCombinationIdLi1EddLNS1Z_9ScaleType4KindE0ELNS_15FloatRoundStyleE2EdEENSB_ILi0ELi4EEELi1ELi1EEENS4_30GemmIdentityThreadblockSwizzleILi1EEELNS_8FillModeE1ELS1O_1EEEEEvNT_6ParamsE,"ax",@progbits
	.align	128
.text._ZN7cutlass6KernelINS_4gemm6kernel15Rank2KUniversalINS1_11threadblock13MmaMultistageINS1_9GemmShapeILi32ELi32ELi16EEENS_9transform11threadblock28PredicatedTileAccessIteratorINS_11MatrixShapeILi32ELi16EEEdNS_6layout11ColumnMajorELi1ENS8_31PitchLinearWarpStripedThreadMapINS_16PitchLinearShapeILi32ELi16EEELi128ENSG_ILi16ELi2EEELi1EEENS_5ArrayIdLi1ELb1EEELb0ENSD_9NoPermuteEEENS9_25RegularTileAccessIteratorISC_dNSD_43ColumnMajorTensorOpMultiplicandCongruous64bELi1ESJ_Li8EEELNS_4arch14CacheOperation4KindE0ENSA_INSB_ILi16ELi32EEEdNSD_8RowMajorELi0ESJ_SL_Lb0ESM_EENSO_ISU_dNSD_40RowMajorTensorOpMultiplicandCongruous64bELi0ESJ_Li8EEELST_0EdSV_NS4_9MmaPolicyINS1_4warp11MmaTensorOpINS6_ILi16ELi16ELi16EEEdSP_dSX_dSV_NS10_17MmaTensorOpPolicyINSR_3MmaINS6_ILi8ELi8ELi4EEELi32EdSV_dSE_dSV_NSR_13OpMultiplyAddEEENSB_ILi1ELi1EEEEELi1ELb0EbEENSB_ILi0ELi0EEES1B_Li1EEELi3ELNS1_23SharedMemoryClearOptionE0EbEES1E_NS_8epilogue11threadblock8EpilogueIS7_S1A_Li1ENS1G_27PredicatedTileIteratorBlas3INS1G_26OutputTileOptimalThreadMapINS1G_15OutputTileShapeILi32ELi8ELi2ELi1ELi1EEENS1K_ILi1ELi2ELi1ELi1ELi2EEELi128ELi1ELi64EEEdLNS_8BlasModeE1EEENS1F_4warp24FragmentIteratorTensorOpIS12_S15_dNSK_IdLi2ELb1EEESV_EENS1Q_20TileIteratorTensorOpIS12_S15_dSV_EENS1G_18SharedLoadIteratorINS1N_18CompactedThreadMapEdLi8EEENS1F_6thread17LinearCombinationIdLi1EddLNS1Z_9ScaleType4KindE0ELNS_15FloatRoundStyleE2EdEENSB_ILi0ELi4EEELi1ELi1EEENS4_30GemmIdentityThreadblockSwizzleILi1EEELNS_8FillModeE1ELS1O_1EEEEEvNT_6ParamsE:
        .type           _ZN7cutlass6KernelINS_4gemm6kernel15Rank2KUniversalINS1_11threadblock13MmaMultistageINS1_9GemmShapeILi32ELi32ELi16EEENS_9transform11threadblock28PredicatedTileAccessIteratorINS_11MatrixShapeILi32ELi16EEEdNS_6layout11ColumnMajorELi1ENS8_31PitchLinearWarpStripedThreadMapINS_16PitchLinearShapeILi32ELi16EEELi128ENSG_ILi16ELi2EEELi1EEENS_5ArrayIdLi1ELb1EEELb0ENSD_9NoPermuteEEENS9_25RegularTileAccessIteratorISC_dNSD_43ColumnMajorTensorOpMultiplicandCongruous64bELi1ESJ_Li8EEELNS_4arch14CacheOperation4KindE0ENSA_INSB_ILi16ELi32EEEdNSD_8RowMajorELi0ESJ_SL_Lb0ESM_EENSO_ISU_dNSD_40RowMajorTensorOpMultiplicandCongruous64bELi0ESJ_Li8EEELST_0EdSV_NS4_9MmaPolicyINS1_4warp11MmaTensorOpINS6_ILi16ELi16ELi16EEEdSP_dSX_dSV_NS10_17MmaTensorOpPolicyINSR_3MmaINS6_ILi8ELi8ELi4EEELi32EdSV_dSE_dSV_NSR_13OpMultiplyAddEEENSB_ILi1ELi1EEEEELi1ELb0EbEENSB_ILi0ELi0EEES1B_Li1EEELi3ELNS1_23SharedMemoryClearOptionE0EbEES1E_NS_8epilogue11threadblock8EpilogueIS7_S1A_Li1ENS1G_27PredicatedTileIteratorBlas3INS1G_26OutputTileOptimalThreadMapINS1G_15OutputTileShapeILi32ELi8ELi2ELi1ELi1EEENS1K_ILi1ELi2ELi1ELi1ELi2EEELi128ELi1ELi64EEEdLNS_8BlasModeE1EEENS1F_4warp24FragmentIteratorTensorOpIS12_S15_dNSK_IdLi2ELb1EEESV_EENS1Q_20TileIteratorTensorOpIS12_S15_dSV_EENS1G_18SharedLoadIteratorINS1N_18CompactedThreadMapEdLi8EEENS1F_6thread17LinearCombinationIdLi1EddLNS1Z_9ScaleType4KindE0ELNS_15FloatRoundStyleE2EdEENSB_ILi0ELi4EEELi1ELi1EEENS4_30GemmIdentityThreadblockSwizzleILi1EEELNS_8FillModeE1ELS1O_1EEEEEvNT_6ParamsE,@function
        .size           _ZN7cutlass6KernelINS_4gemm6kernel15Rank2KUniversalINS1_11threadblock13MmaMultistageINS1_9GemmShapeILi32ELi32ELi16EEENS_9transform11threadblock28PredicatedTileAccessIteratorINS_11MatrixShapeILi32ELi16EEEdNS_6layout11ColumnMajorELi1ENS8_31PitchLinearWarpStripedThreadMapINS_16PitchLinearShapeILi32ELi16EEELi128ENSG_ILi16ELi2EEELi1EEENS_5ArrayIdLi1ELb1EEELb0ENSD_9NoPermuteEEENS9_25RegularTileAccessIteratorISC_dNSD_43ColumnMajorTensorOpMultiplicandCongruous64bELi1ESJ_Li8EEELNS_4arch14CacheOperation4KindE0ENSA_INSB_ILi16ELi32EEEdNSD_8RowMajorELi0ESJ_SL_Lb0ESM_EENSO_ISU_dNSD_40RowMajorTensorOpMultiplicandCongruous64bELi0ESJ_Li8EEELST_0EdSV_NS4_9MmaPolicyINS1_4warp11MmaTensorOpINS6_ILi16ELi16ELi16EEEdSP_dSX_dSV_NS10_17MmaTensorOpPolicyINSR_3MmaINS6_ILi8ELi8ELi4EEELi32EdSV_dSE_dSV_NSR_13OpMultiplyAddEEENSB_ILi1ELi1EEEEELi1ELb0EbEENSB_ILi0ELi0EEES1B_Li1EEELi3ELNS1_23SharedMemoryClearOptionE0EbEES1E_NS_8epilogue11threadblock8EpilogueIS7_S1A_Li1ENS1G_27PredicatedTileIteratorBlas3INS1G_26OutputTileOptimalThreadMapINS1G_15OutputTileShapeILi32ELi8ELi2ELi1ELi1EEENS1K_ILi1ELi2ELi1ELi1ELi2EEELi128ELi1ELi64EEEdLNS_8BlasModeE1EEENS1F_4warp24FragmentIteratorTensorOpIS12_S15_dNSK_IdLi2ELb1EEESV_EENS1Q_20TileIteratorTensorOpIS12_S15_dSV_EENS1G_18SharedLoadIteratorINS1N_18CompactedThreadMapEdLi8EEENS1F_6thread17LinearCombinationIdLi1EddLNS1Z_9ScaleType4KindE0ELNS_15FloatRoundStyleE2EdEENSB_ILi0ELi4EEELi1ELi1EEENS4_30GemmIdentityThreadblockSwizzleILi1EEELNS_8FillModeE1ELS1O_1EEEEEvNT_6ParamsE,(.L_x_107 - _ZN7cutlass6KernelINS_4gemm6kernel15Rank2KUniversalINS1_11threadblock13MmaMultistageINS1_9GemmShapeILi32ELi32ELi16EEENS_9transform11threadblock28PredicatedTileAccessIteratorINS_11MatrixShapeILi32ELi16EEEdNS_6layout11ColumnMajorELi1ENS8_31PitchLinearWarpStripedThreadMapINS_16PitchLinearShapeILi32ELi16EEELi128ENSG_ILi16ELi2EEELi1EEENS_5ArrayIdLi1ELb1EEELb0ENSD_9NoPermuteEEENS9_25RegularTileAccessIteratorISC_dNSD_43ColumnMajorTensorOpMultiplicandCongruous64bELi1ESJ_Li8EEELNS_4arch14CacheOperation4KindE0ENSA_INSB_ILi16ELi32EEEdNSD_8RowMajorELi0ESJ_SL_Lb0ESM_EENSO_ISU_dNSD_40RowMajorTensorOpMultiplicandCongruous64bELi0ESJ_Li8EEELST_0EdSV_NS4_9MmaPolicyINS1_4warp11MmaTensorOpINS6_ILi16ELi16ELi16EEEdSP_dSX_dSV_NS10_17MmaTensorOpPolicyINSR_3MmaINS6_ILi8ELi8ELi4EEELi32EdSV_dSE_dSV_NSR_13OpMultiplyAddEEENSB_ILi1ELi1EEEEELi1ELb0EbEENSB_ILi0ELi0EEES1B_Li1EEELi3ELNS1_23SharedMemoryClearOptionE0EbEES1E_NS_8epilogue11threadblock8EpilogueIS7_S1A_Li1ENS1G_27PredicatedTileIteratorBlas3INS1G_26OutputTileOptimalThreadMapINS1G_15OutputTileShapeILi32ELi8ELi2ELi1ELi1EEENS1K_ILi1ELi2ELi1ELi1ELi2EEELi128ELi1ELi64EEEdLNS_8BlasModeE1EEENS1F_4warp24FragmentIteratorTensorOpIS12_S15_dNSK_IdLi2ELb1EEESV_EENS1Q_20TileIteratorTensorOpIS12_S15_dSV_EENS1G_18SharedLoadIteratorINS1N_18CompactedThreadMapEdLi8EEENS1F_6thread17LinearCombinationIdLi1EddLNS1Z_9ScaleType4KindE0ELNS_15FloatRoundStyleE2EdEENSB_ILi0ELi4EEELi1ELi1EEENS4_30GemmIdentityThreadblockSwizzleILi1EEELNS_8FillModeE1ELS1O_1EEEEEvNT_6ParamsE)
        .other          _ZN7cutlass6KernelINS_4gemm6kernel15Rank2KUniversalINS1_11threadblock13MmaMultistageINS1_9GemmShapeILi32ELi32ELi16EEENS_9transform11threadblock28PredicatedTileAccessIteratorINS_11MatrixShapeILi32ELi16EEEdNS_6layout11ColumnMajorELi1ENS8_31PitchLinearWarpStripedThreadMapINS_16PitchLinearShapeILi32ELi16EEELi128ENSG_ILi16ELi2EEELi1EEENS_5ArrayIdLi1ELb1EEELb0ENSD_9NoPermuteEEENS9_25RegularTileAccessIteratorISC_dNSD_43ColumnMajorTensorOpMultiplicandCongruous64bELi1ESJ_Li8EEELNS_4arch14CacheOperation4KindE0ENSA_INSB_ILi16ELi32EEEdNSD_8RowMajorELi0ESJ_SL_Lb0ESM_EENSO_ISU_dNSD_40RowMajorTensorOpMultiplicandCongruous64bELi0ESJ_Li8EEELST_0EdSV_NS4_9MmaPolicyINS1_4warp11MmaTensorOpINS6_ILi16ELi16ELi16EEEdSP_dSX_dSV_NS10_17MmaTensorOpPolicyINSR_3MmaINS6_ILi8ELi8ELi4EEELi32EdSV_dSE_dSV_NSR_13OpMultiplyAddEEENSB_ILi1ELi1EEEEELi1ELb0EbEENSB_ILi0ELi0EEES1B_Li1EEELi3ELNS1_23SharedMemoryClearOptionE0EbEES1E_NS_8epilogue11threadblock8EpilogueIS7_S1A_Li1ENS1G_27PredicatedTileIteratorBlas3INS1G_26OutputTileOptimalThreadMapINS1G_15OutputTileShapeILi32ELi8ELi2ELi1ELi1EEENS1K_ILi1ELi2ELi1ELi1ELi2EEELi128ELi1ELi64EEEdLNS_8BlasModeE1EEENS1F_4warp24FragmentIteratorTensorOpIS12_S15_dNSK_IdLi2ELb1EEESV_EENS1Q_20TileIteratorTensorOpIS12_S15_dSV_EENS1G_18SharedLoadIteratorINS1N_18CompactedThreadMapEdLi8EEENS1F_6thread17LinearCombinationIdLi1EddLNS1Z_9ScaleType4KindE0ELNS_15FloatRoundStyleE2EdEENSB_ILi0ELi4EEELi1ELi1EEENS4_30GemmIdentityThreadblockSwizzleILi1EEELNS_8FillModeE1ELS1O_1EEEEEvNT_6ParamsE,@"STO_CUDA_ENTRY STV_DEFAULT"
_ZN7cutlass6KernelINS_4gemm6kernel15Rank2KUniversalINS1_11threadblock13MmaMultistageINS1_9GemmShapeILi32ELi32ELi16EEENS_9transform11threadblock28PredicatedTileAccessIteratorINS_11MatrixShapeILi32ELi16EEEdNS_6layout11ColumnMajorELi1ENS8_31PitchLinearWarpStripedThreadMapINS_16PitchLinearShapeILi32ELi16EEELi128ENSG_ILi16ELi2EEELi1EEENS_5ArrayIdLi1ELb1EEELb0ENSD_9NoPermuteEEENS9_25RegularTileAccessIteratorISC_dNSD_43ColumnMajorTensorOpMultiplicandCongruous64bELi1ESJ_Li8EEELNS_4arch14CacheOperation4KindE0ENSA_INSB_ILi16ELi32EEEdNSD_8RowMajorELi0ESJ_SL_Lb0ESM_EENSO_ISU_dNSD_40RowMajorTensorOpMultiplicandCongruous64bELi0ESJ_Li8EEELST_0EdSV_NS4_9MmaPolicyINS1_4warp11MmaTensorOpINS6_ILi16ELi16ELi16EEEdSP_dSX_dSV_NS10_17MmaTensorOpPolicyINSR_3MmaINS6_ILi8ELi8ELi4EEELi32EdSV_dSE_dSV_NSR_13OpMultiplyAddEEENSB_ILi1ELi1EEEEELi1ELb0EbEENSB_ILi0ELi0EEES1B_Li1EEELi3ELNS1_23SharedMemoryClearOptionE0EbEES1E_NS_8epilogue11threadblock8EpilogueIS7_S1A_Li1ENS1G_27PredicatedTileIteratorBlas3INS1G_26OutputTileOptimalThreadMapINS1G_15OutputTileShapeILi32ELi8ELi2ELi1ELi1EEENS1K_ILi1ELi2ELi1ELi1ELi2EEELi128ELi1ELi64EEEdLNS_8BlasModeE1EEENS1F_4warp24FragmentIteratorTensorOpIS12_S15_dNSK_IdLi2ELb1EEESV_EENS1Q_20TileIteratorTensorOpIS12_S15_dSV_EENS1G_18SharedLoadIteratorINS1N_18CompactedThreadMapEdLi8EEENS1F_6thread17LinearCombinationIdLi1EddLNS1Z_9ScaleType4KindE0ELNS_15FloatRoundStyleE2EdEENSB_ILi0ELi4EEELi1ELi1EEENS4_30GemmIdentityThreadblockSwizzleILi1EEELNS_8FillModeE1ELS1O_1EEEEEvNT_6ParamsE:
[----:B------:R-:W-:Y:S08]  /*0000*/  LDC R1, c[0x0][0x37c] ;  /* 0x0000df00ff017b82 */ /* 0x000ff00000000800 */
[----:B------:R-:W1:Y:S01]  /*0010*/  LDC.64 R4, c[0x0][0x4a8] ;  /* 0x00012a00ff047b82 */ /* 0x000e620000000a00 */
[----:B------:R-:W2:Y:S01]  /*0020*/  LDCU.U8 UR4, c[0x0][0x528] ;  /* 0x0000a500ff0477ac */ /* 0x000ea20008000000 */
[----:B------:R-:W3:Y:S06]  /*0030*/  LDCU.64 UR8, c[0x0][0x4a0] ;  /* 0x00009400ff0877ac */ /* 0x000eec0008000a00 */
[----:B------:R-:W4:Y:S01]  /*0040*/  LDC.64 R2, c[0x0][0x4a0] ;  /* 0x00012800ff027b82 */ /* 0x000f220000000a00 */
[----:B------:R-:W1:Y:S01]  /*0050*/  LDCU.64 UR6, c[0x0][0x4a8] ;  /* 0x00009500ff0677ac */ /* 0x000e620008000a00 */
[----:B--2---:R-:W-:Y:S01]  /*0060*/  ISETP.NE.AND P0, PT, RZ, UR4, PT ;  /* 0x00000004ff007c0c */ /* 0x004fe2000bf05270 */
[----:B---3--:R-:W-:Y:S01]  /*0070*/  IMAD.U32 R72, RZ, RZ, UR8 ;  /* 0x00000008ff487e24 */ /* 0x008fe2000f8e00ff */
[----:B-1----:R-:W-:Y:S01]  /*0080*/  DSETP.NEU.AND P1, PT, R4, 1, PT ;  /* 0x3ff000000400742a */ /* 0x002fe20003f2d000 */
[----:B------:R-:W-:Y:S01]  /*0090*/  IMAD.U32 R73, RZ, RZ, UR9 ;  /* 0x00000009ff497e24 */ /* 0x000fe2000f8e00ff */
[----:B------:R-:W-:-:S02]  /*00a0*/  MOV R70, UR6 ;  /* 0x0000000600467c02 */ /* 0x000fc40008000f00 */
[----:B------:R-:W-:Y:S02]  /*00b0*/  MOV R71, UR7 ;  /* 0x0000000700477c02 */ /* 0x000fe40008000f00 */
[----:B----4-:R-:W-:-:S14]  /*00c0*/  DSETP.EQ.AND P1, PT, R2, RZ, !P1 ;  /* 0x000000ff0200722a */ /* 0x010fdc0004f22000 */
[----:B------:R-:W-:Y:S05]  /*00d0*/  @P1 EXIT P0 ;  /* 0x000000000000194d */ /* 0x000fea0000000000 */
[----:B------:R-:W1:Y:S01]  /*00e0*/  S2UR UR8, SR_CTAID.Y ;  /* 0x00000000000879c3 */ /* 0x000e620000002600 */
[----:B------:R-:W2:Y:S01]  /*00f0*/  LDCU UR21, c[0x0][0x398] ;  /* 0x00007300ff1577ac */ /* 0x000ea20008000800 */
[----:B------:R-:W3:Y:S06]  /*0100*/  LDCU UR5, c[0x0][0x390] ;  /* 0x00007200ff0577ac */ /* 0x000eec0008000800 */
[----:B------:R-:W4:Y:S01]  /*0110*/  S2UR UR6, SR_CTAID.X ;  /* 0x00000000000679c3 */ /* 0x000f220000002500 */
[----:B------:R-:W-:Y:S01]  /*0120*/  UMOV UR7, 0xffffffff ;  /* 0xffffffff00077882 */ /* 0x000fe20000000000 */
[----:B------:R-:W3:Y:S01]  /*0130*/  LDCU UR4, c[0x0][0x38c] ;  /* 0x00007180ff0477ac */ /* 0x000ee20008000800 */
[----:B--2---:R-:W-:-:S02]  /*0140*/  USHF.L.U32 UR7, UR7, UR21, URZ ;  /* 0x0000001507077299 */ /* 0x004fc400080006ff */
[----:B-1----:R-:W-:Y:S02]  /*0150*/  USHF.L.U32 UR8, UR8, UR21, URZ ;  /* 0x0000001508087299 */ /* 0x002fe400080006ff */
[----:B----4-:R-:W-:Y:S02]  /*0160*/  ULOP3.LUT UR7, UR6, UR7, URZ, 0x30, !UPT ;  /* 0x0000000706077292 */ /* 0x010fe4000f8e30ff */
[----:B------:R-:W-:Y:S02]  /*0170*/  USHF.R.U32.HI UR21, URZ, UR21, UR6 ;  /* 0x00000015ff157299 */ /* 0x000fe40008011606 */
[----:B------:R-:W-:-:S04]  /*0180*/  UIADD3 UR20, UPT, UPT, UR8, UR7, URZ ;  /* 0x0000000708147290 */ /* 0x000fc8000fffe0ff */
[----:B---3--:R-:W-:-:S04]  /*0190*/  UISETP.GE.AND UP0, UPT, UR20, UR5, UPT ;  /* 0x000000051400728c */ /* 0x008fc8000bf06270 */
[----:B------:R-:W-:-:S06]  /*01a0*/  UISETP.GE.OR UP0, UPT, UR21, UR4, UP0 ;  /* 0x000000041500728c */ /* 0x000fcc0008706670 */
[----:B------:R-:W-:-:S13]  /*01b0*/  PLOP3.LUT P0, PT, PT, PT, UP0, 0x80, 0x8 ;  /* 0x000000000008781c */ /* 0x000fda0003f0f008 */
[----:B------:R-:W-:Y:S05]  /*01c0*/  @P0 EXIT ;  /* 0x000000000000094d */ /* 0x000fea0003800000 */
[----:B------:R-:W-:Y:S02]  /*01d0*/  USHF.L.U32 UR15, UR21, 0x5, URZ ;  /* 0x00000005150f7899 */ /* 0x000fe400080006ff */
[----:B------:R-:W-:Y:S02]  /*01e0*/  USHF.L.U32 UR14, UR20, 0x5, URZ ;  /* 0x00000005140e7899 */ /* 0x000fe400080006ff */
[----:B------:R-:W-:-:S04]  /*01f0*/  UIADD3 UR4, UPT, UPT, UR15, 0x20, URZ ;  /* 0x000000200f047890 */ /* 0x000fc8000fffe0ff */
[----:B------:R-:W-:-:S06]  /*0200*/  UISETP.GT.AND UP0, UPT, UR4, UR14, UPT ;  /* 0x0000000e0400728c */ /* 0x000fcc000bf04270 */
[----:B------:R-:W-:-:S13]  /*0210*/  PLOP3.LUT P0, PT, PT, PT, UP0, 0x80, 0x8 ;  /* 0x000000000008781c */ /* 0x000fda0003f0f008 */
[----:B------:R-:W-:Y:S05]  /*0220*/  @!P0 EXIT ;  /* 0x000000000000894d */ /* 0x000fea0003800000 */
[----:B------:R-:W1:Y:S01]  /*0230*/  LDCU UR4, c[0x0][0x4d0] ;  /* 0x00009a00ff0477ac */ /* 0x000e620008000800 */
[----:B------:R-:W2:Y:S01]  /*0240*/  S2UR UR12, SR_CTAID.Z ;  /* 0x00000000000c79c3 */ /* 0x000ea20000002700 */
[----:B------:R-:W3:Y:S01]  /*0250*/  LDCU UR27, c[0x0][0x388] ;  /* 0x00007100ff1b77ac */ /* 0x000ee20008000800 */
[----:B------:R-:W2:Y:S01]  /*0260*/  LDCU.64 UR18, c[0x0][0x358] ;  /* 0x00006b00ff1277ac */ /* 0x000ea20008000a00 */
[----:B------:R-:W-:Y:S01]  /*0270*/  UIADD3 UR13, UPT, UPT, UR14, 0x20, URZ ;  /* 0x000000200e0d7890 */ /* 0x000fe2000fffe0ff */
[----:B------:R-:W-:Y:S01]  /*0280*/  UMOV UR28, URZ ;  /* 0x000000ff001c7c82 */ /* 0x000fe20008000000 */
[----:B-1----:R-:W-:-:S09]  /*0290*/  UISETP.GT.U32.AND UP0, UPT, UR4, 0x1, UPT ;  /* 0x000000010400788c */ /* 0x002fd2000bf04070 */
[----:B--23--:R-:W-:Y:S05]  /*02a0*/  BRA.U UP0, `(.L_x_0) ;  /* 0x0000000100207547 */ /* 0x00cfea000b800000 */
[----:B------:R-:W1:Y:S01]  /*02b0*/  LDCU UR27, c[0x0][0x4d8] ;  /* 0x00009b00ff1b77ac */ /* 0x000e620008000800 */
[----:B------:R-:W2:Y:S01]  /*02c0*/  LDCU UR4, c[0x0][0x394] ;  /* 0x00007280ff0477ac */ /* 0x000ea20008000800 */
[----:B------:R-:W-:Y:S02]  /*02d0*/  UIADD3 UR5, UPT, UPT, UR12, 0x1, URZ ;  /* 0x000000010c057890 */ /* 0x000fe4000fffe0ff */
[----:B-1----:R-:W-:-:S04]  /*02e0*/  UIMAD UR28, UR12, UR27, URZ ;  /* 0x0000001b0c1c72a4 */ /* 0x002fc8000f8e02ff */
[----:B------:R-:W-:Y:S02]  /*02f0*/  UIADD3 UR27, UPT, UPT, UR28, UR27, URZ ;  /* 0x0000001b1c1b7290 */ /* 0x000fe4000fffe0ff */
[----:B--2---:R-:W-:-:S11]  /*0300*/  UISETP.GE.AND UP0, UPT, UR5, UR4, UPT ;  /* 0x000000040500728c */ /* 0x004fd6000bf06270 */
[----:B------:R-:W1:Y:S01]  /*0310*/  @UP0 LDCU UR27, c[0x0][0x388] ;  /* 0x00007100ff1b07ac */ /* 0x000e620008000800 */
[----:B------:R-:W-:Y:S01]  /*0320*/  NOP ;  /* 0x0000000000007918 */ /* 0x000fe20000000000 */
.L_x_0:
[----:B------:R-:W2:Y:S01]  /*0330*/  S2R R54, SR_TID.X ;  /* 0x0000000000367919 */ /* 0x000ea20000002100 */
[----:B------:R-:W3:Y:S01]  /*0340*/  LDCU.64 UR16, c[0x0][0x380] ;  /* 0x00007000ff1077ac */ /* 0x000ee20008000a00 */
[----:B-1----:R-:W-:Y:S01]  /*0350*/  IMAD.U32 R5, RZ, RZ, UR27 ;  /* 0x0000001bff057e24 */ /* 0x002fe2000f8e00ff */
[----:B------:R-:W-:Y:S02]  /*0360*/  CS2R R14, SRZ ;  /* 0x00000000000e7805 */ /* 0x000fe4000001ff00 */
[----:B------:R-:W-:Y:S01]  /*0370*/  CS2R R18, SRZ ;  /* 0x0000000000127805 */ /* 0x000fe2000001ff00 */
[----:B------:R-:W1:Y:S01]  /*0380*/  LDCU.128 UR8, c[0x0][0x3b0] ;  /* 0x00007600ff0877ac */ /* 0x000e620008000c00 */
[----:B------:R-:W-:Y:S01]  /*0390*/  CS2R R16, SRZ ;  /* 0x0000000000107805 */ /* 0x000fe2000001ff00 */
[----:B------:R-:W4:Y:S01]  /*03a0*/  LDCU.128 UR4, c[0x0][0x3d0] ;  /* 0x00007a00ff0477ac */ /* 0x000f220008000c00 */
[----:B------:R-:W-:Y:S01]  /*03b0*/  UIADD3 UR31, UPT, UPT, -UR28, UR27, URZ ;  /* 0x0000001b1c1f7290 */ /* 0x000fe2000fffe1ff */
[----:B------:R-:W-:-:S03]  /*03c0*/  UMOV UR32, 0x400 ;  /* 0x0000040000207882 */ /* 0x000fc60000000000 */
[----:B------:R-:W-:Y:S02]  /*03d0*/  USHF.R.S32.HI UR29, URZ, 0x1f, UR31 ;  /* 0x0000001fff1d7899 */ /* 0x000fe4000801141f */
[----:B------:R-:W-:Y:S02]  /*03e0*/  UIADD3 UR30, UPT, UPT, UR31, -0x1, URZ ;  /* 0xffffffff1f1e7890 */ /* 0x000fe4000fffe0ff */
[----:B------:R-:W-:Y:S02]  /*03f0*/  ULEA.HI UR29, UR29, UR31, URZ, 0x4 ;  /* 0x0000001f1d1d7291 */ /* 0x000fe4000f8f20ff */
[----:B-1----:R-:W-:Y:S02]  /*0400*/  UIADD3 UR22, UP1, UPT, UR8, -UR10, URZ ;  /* 0x8000000a08167290 */ /* 0x002fe4000ff3e0ff */
[----:B------:R-:W-:Y:S02]  /*0410*/  ULOP3.LUT UR29, UR29, 0xfffffff0, URZ, 0xc0, !UPT ;  /* 0xfffffff01d1d7892 */ /* 0x000fe4000f8ec0ff */
[----:B------:R-:W-:Y:S01]  /*0420*/  UIADD3.X UR24, UPT, UPT, UR9, ~UR11, URZ, UP1, !UPT ;  /* 0x8000000b09187290 */ /* 0x000fe20008ffe4ff */
[----:B------:R-:W1:Y:S01]  /*0430*/  LDCU.64 UR10, c[0x0][0x3a0] ;  /* 0x00007400ff0a77ac */ /* 0x000e620008000a00 */
[--C-:B--2---:R-:W-:Y:S01]  /*0440*/  SHF.R.U32.HI R57, RZ, 0x5, R54.reuse ;  /* 0x00000005ff397819 */ /* 0x104fe20000011636 */
[----:B----4-:R-:W-:Y:S01]  /*0450*/  UIADD3 UR23, UP0, UPT, UR4, -UR6, URZ ;  /* 0x8000000604177290 */ /* 0x010fe2000ff1e0ff */
[----:B------:R-:W-:Y:S01]  /*0460*/  LOP3.LUT R6, R54, 0xf, RZ, 0xc0, !PT ;  /* 0x0000000f36067812 */ /* 0x000fe200078ec0ff */
[----:B------:R-:W2:Y:S01]  /*0470*/  LDCU.64 UR8, c[0x0][0x3c0] ;  /* 0x00007800ff0877ac */ /* 0x000ea20008000a00 */
[--C-:B------:R-:W-:Y:S01]  /*0480*/  SHF.R.U32.HI R55, RZ, 0x1, R54.reuse ;  /* 0x00000001ff377819 */ /* 0x100fe20000011636 */
[----:B------:R-:W4:Y:S01]  /*0490*/  SHFL.IDX PT, R0, R57, RZ, 0x1f ;  /* 0x00001fff39007589 */ /* 0x000f2200000e0000 */
[----:B------:R-:W-:Y:S01]  /*04a0*/  SHF.R.U32.HI R7, RZ, 0x3, R54 ;  /* 0x00000003ff077819 */ /* 0x000fe20000011636 */
[C---:B------:R-:W-:Y:S01]  /*04b0*/  VIADD R10, R6.reuse, UR15 ;  /* 0x0000000f060a7c36 */ /* 0x040fe20008000000 */
[----:B------:R-:W-:Y:S01]  /*04c0*/  LOP3.LUT R55, R55, 0x3, RZ, 0xc0, !PT ;  /* 0x0000000337377812 */ /* 0x000fe200078ec0ff */
[----:B------:R-:W-:Y:S01]  /*04d0*/  UIADD3.X UR25, UPT, UPT, UR5, ~UR7, URZ, UP0, !UPT ;  /* 0x8000000705197290 */ /* 0x000fe200087fe4ff */
[----:B------:R-:W-:Y:S01]  /*04e0*/  VIADD R8, R6, UR14 ;  /* 0x0000000e06087c36 */ /* 0x000fe20008000000 */
[----:B------:R-:W2:Y:S01]  /*04f0*/  LDCU.128 UR4, c[0x0][0x4e0] ;  /* 0x00009c00ff0477ac */ /* 0x000ea20008000c00 */
[----:B------:R-:W-:Y:S01]  /*0500*/  VIADD R2, R10, 0x10 ;  /* 0x000000100a027836 */ /* 0x000fe20000000000 */
[----:B------:R-:W-:Y:S01]  /*0510*/  SHF.R.U32.HI R6, RZ, 0x3, R6 ;  /* 0x00000003ff067819 */ /* 0x000fe20000011606 */
[----:B------:R-:W-:Y:S01]  /*0520*/  VIADD R3, R8, 0x10 ;  /* 0x0000001008037836 */ /* 0x000fe20000000000 */
[----:B------:R-:W-:Y:S01]  /*0530*/  UIADD3 UR29, UPT, UPT, UR31, -UR29, URZ ;  /* 0x8000001d1f1d7290 */ /* 0x000fe2000fffe0ff */
[----:B------:R-:W-:-:S02]  /*0540*/  SHF.R.S32.HI R11, RZ, 0x1f, R10 ;  /* 0x0000001fff0b7819 */ /* 0x000fc4000001140a */
[----:B---3--:R-:W-:Y:S01]  /*0550*/  ISETP.GE.AND P4, PT, R2, UR16, PT ;  /* 0x0000001002007c0c */ /* 0x008fe2000bf86270 */
[----:B------:R-:W-:Y:S01]  /*0560*/  IMAD.SHL.U32 R2, R54, 0x4, RZ ;  /* 0x0000000436027824 */ /* 0x000fe200078e00ff */
[----:B------:R-:W-:Y:S01]  /*0570*/  ISETP.GE.AND P1, PT, R3, UR17, PT ;  /* 0x0000001103007c0c */ /* 0x000fe2000bf26270 */
[----:B------:R-:W-:Y:S01]  /*0580*/  UISETP.NE.AND UP0, UPT, UR29, URZ, UPT ;  /* 0x000000ff1d00728c */ /* 0x000fe2000bf05270 */
[----:B------:R-:W-:Y:S01]  /*0590*/  BAR.SYNC.DEFER_BLOCKING 0x0 ;  /* 0x0000000000007b1d */ /* 0x000fe20000010000 */
[----:B------:R-:W-:Y:S02]  /*05a0*/  ISETP.GE.AND P5, PT, R10, UR16, PT ;  /* 0x000000100a007c0c */ /* 0x000fe4000bfa6270 */
[----:B------:R-:W-:Y:S01]  /*05b0*/  LOP3.LUT R2, R55, 0x4, R2, 0xf8, !PT ;  /* 0x0000000437027812 */ /* 0x000fe200078ef802 */
[----:B------:R-:W-:Y:S01]  /*05c0*/  USEL UR27, UR29, 0x10, UP0 ;  /* 0x000000101d1b7887 */ /* 0x000fe20008000000 */
[----:B------:R-:W-:Y:S02]  /*05d0*/  SHF.R.S32.HI R9, RZ, 0x1f, R8 ;  /* 0x0000001fff097819 */ /* 0x000fe40000011408 */
[----:B----4-:R-:W-:Y:S01]  /*05e0*/  R2UR UR26, R0 ;  /* 0x00000000001a72ca */ /* 0x010fe200000e0000 */
[----:B------:R-:W-:Y:S01]  /*05f0*/  USHF.R.S32.HI UR29, URZ, 0x1f, UR27 ;  /* 0x0000001fff1d7899 */ /* 0x000fe2000801141b */
[----:B------:R-:W-:-:S02]  /*0600*/  SHF.R.U32.HI R0, RZ, 0x4, R54 ;  /* 0x00000004ff007819 */ /* 0x000fc40000011636 */
[----:B------:R-:W-:Y:S02]  /*0610*/  SEL R67, RZ, 0x1, P5 ;  /* 0x00000001ff437807 */ /* 0x000fe40002800000 */
[----:B------:R-:W-:Y:S02]  /*0620*/  LOP3.LUT R0, R0, 0x1, RZ, 0xc0, !PT ;  /* 0x0000000100007812 */ /* 0x000fe400078ec0ff */
[----:B------:R-:W-:Y:S01]  /*0630*/  ISETP.GE.AND P2, PT, R8, UR17, PT ;  /* 0x0000001108007c0c */ /* 0x000fe2000bf46270 */
[----:B-1----:R-:W-:Y:S01]  /*0640*/  UIMAD.WIDE.U32 UR16, UR27, UR10, URZ ;  /* 0x0000000a1b1072a5 */ /* 0x002fe2000f8e00ff */
[----:B------:R-:W-:Y:S01]  /*0650*/  LOP3.LUT R2, R2, R0, RZ, 0x3c, !PT ;  /* 0x0000000002027212 */ /* 0x000fe200078e3cff */
[----:B------:R-:W-:Y:S01]  /*0660*/  IMAD R0, R57, 0x2, R0 ;  /* 0x0000000239007824 */ /* 0x000fe200078e0200 */
[----:B------:R-:W-:Y:S02]  /*0670*/  SEL R66, RZ, 0x1, P2 ;  /* 0x00000001ff427807 */ /* 0x000fe40001000000 */
[----:B------:R-:W-:Y:S01]  /*0680*/  LOP3.LUT R56, R54, 0x1f, RZ, 0xc0, !PT ;  /* 0x0000001f36387812 */ /* 0x000fe200078ec0ff */
[----:B------:R-:W-:Y:S01]  /*0690*/  IMAD R6, R2, 0x2, R6 ;  /* 0x0000000202067824 */ /* 0x000fe200078e0206 */
[----:B------:R-:W-:Y:S01]  /*06a0*/  LOP3.LUT R55, R55, 0x3c, R0, 0xf8, !PT ;  /* 0x0000003c37377812 */ /* 0x000fe200078ef800 */
[----:B------:R-:W-:-:S02]  /*06b0*/  VIADD R0, R0, UR28 ;  /* 0x0000001c00007c36 */ /* 0x000fc40008000000 */
[----:B------:R-:W-:Y:S01]  /*06c0*/  IMAD.U32 R2, RZ, RZ, UR28 ;  /* 0x0000001cff027e24 */ /* 0x000fe2000f8e00ff */
[----:B------:R-:W-:Y:S01]  /*06d0*/  LOP3.LUT R7, R6, 0x4, R7, 0x78, !PT ;  /* 0x0000000406077812 */ /* 0x000fe200078e7807 */
[----:B------:R-:W-:Y:S01]  /*06e0*/  IMAD.WIDE.U32 R10, R0, UR10, R10 ;  /* 0x0000000a000a7c25 */ /* 0x000fe2000f8e000a */
[----:B------:R-:W-:Y:S02]  /*06f0*/  SHF.R.S32.HI R4, RZ, 0x1f, R0 ;  /* 0x0000001fff047819 */ /* 0x000fe40000011400 */
[----:B------:R-:W-:Y:S01]  /*0700*/  VIADDMNMX R2, R2, UR27, R5, PT ;  /* 0x0000001b02027c46 */ /* 0x000fe2000b800105 */
[----:B------:R-:W-:Y:S01]  /*0710*/  IMAD R55, R55, 0x20, R7 ;  /* 0x0000002037377824 */ /* 0x000fe200078e0207 */
[----:B--2---:R-:W-:Y:S01]  /*0720*/  LEA R6, P0, R10, UR4, 0x3 ;  /* 0x000000040a067c11 */ /* 0x004fe2000f8018ff */
[----:B------:R-:W-:Y:S01]  /*0730*/  IMAD R3, R4, UR10, RZ ;  /* 0x0000000a04037c24 */ /* 0x000fe2000f8e02ff */
[C---:B------:R-:W-:Y:S01]  /*0740*/  ISETP.LT.AND P6, PT, R0.reuse, R2, !P2 ;  /* 0x000000020000720c */ /* 0x040fe200057c1270 */
[C---:B------:R-:W-:Y:S01]  /*0750*/  IMAD.WIDE.U32 R12, R0.reuse, UR8, R8 ;  /* 0x00000008000c7c25 */ /* 0x040fe2000f8e0008 */
[----:B------:R-:W-:Y:S01]  /*0760*/  SEL R9, RZ, 0x8, P4 ;  /* 0x00000008ff097807 */ /* 0x000fe20002000000 */
[----:B------:R-:W1:Y:S02]  /*0770*/  S2UR UR4, SR_CgaCtaId ;  /* 0x00000000000479c3 */ /* 0x000e640000008800 */
[----:B------:R-:W-:-:S02]  /*0780*/  IMAD R3, R0, UR11, R3 ;  /* 0x0000000b00037c24 */ /* 0x000fc4000f8e0203 */
[----:B------:R-:W-:Y:S02]  /*0790*/  VIADD R5, R0, 0x8 ;  /* 0x0000000800057836 */ /* 0x000fe40000000000 */
[----:B------:R-:W-:-:S03]  /*07a0*/  IMAD.IADD R3, R11, 0x1, R3 ;  /* 0x000000010b037824 */ /* 0x000fc600078e0203 */
[-C--:B------:R-:W-:Y:S02]  /*07b0*/  ISETP.GE.AND P3, PT, R5, R2.reuse, PT ;  /* 0x000000020500720c */ /* 0x080fe40003f66270 */
[----:B------:R-:W-:Y:S01]  /*07c0*/  LEA.HI.X R7, R10, UR5, R3, 0x3, P0 ;  /* 0x000000050a077c11 */ /* 0x000fe200080f1c03 */
[----:B------:R-:W-:Y:S01]  /*07d0*/  IMAD R3, R4, UR8, RZ ;  /* 0x0000000804037c24 */ /* 0x000fe2000f8e02ff */
[----:B------:R-:W-:Y:S01]  /*07e0*/  SEL R10, RZ, 0x4, P5 ;  /* 0x00000004ff0a7807 */ /* 0x000fe20002800000 */
[----:B------:R-:W-:Y:S01]  /*07f0*/  UIMAD UR5, UR29, UR10, URZ ;  /* 0x0000000a1d0572a4 */ /* 0x000fe2000f8e02ff */
[CC--:B------:R-:W-:Y:S01]  /*0800*/  ISETP.LT.AND P5, PT, R0.reuse, R2.reuse, !P5 ;  /* 0x000000020000720c */ /* 0x0c0fe20006fa1270 */
[----:B------:R-:W-:Y:S01]  /*0810*/  IMAD R3, R0, UR9, R3 ;  /* 0x0000000900037c24 */ /* 0x000fe2000f8e0203 */
[----:B------:R-:W-:Y:S01]  /*0820*/  LEA R4, P0, R12, UR6, 0x3 ;  /* 0x000000060c047c11 */ /* 0x000fe2000f8018ff */
[----:B------:R-:W-:Y:S01]  /*0830*/  UIADD3 UR6, UPT, UPT, UR31, 0x1e, URZ ;  /* 0x0000001e1f067890 */ /* 0x000fe2000fffe0ff */
[----:B------:R-:W-:Y:S01]  /*0840*/  SEL R8, RZ, 0x1, !P5 ;  /* 0x00000001ff087807 */ /* 0x000fe20006800000 */
[----:B------:R-:W-:Y:S01]  /*0850*/  IMAD.IADD R3, R13, 0x1, R3 ;  /* 0x000000010d037824 */ /* 0x000fe200078e0203 */
[----:B------:R-:W-:Y:S01]  /*0860*/  ISETP.GE.AND P5, PT, R0, R2, PT ;  /* 0x000000020000720c */ /* 0x000fe20003fa6270 */
[----:B------:R-:W-:Y:S01]  /*0870*/  UISETP.GE.U32.AND UP0, UPT, UR6, 0x1f, UPT ;  /* 0x0000001f0600788c */ /* 0x000fe2000bf06070 */
[----:B------:R-:W-:Y:S01]  /*0880*/  SEL R0, RZ, 0x2, P4 ;  /* 0x00000002ff007807 */ /* 0x000fe20002000000 */
[----:B------:R-:W-:Y:S01]  /*0890*/  UIMAD UR5, UR27, UR11, UR5 ;  /* 0x0000000b1b0572a4 */ /* 0x000fe2000f8e0205 */
[----:B------:R-:W-:Y:S01]  /*08a0*/  LEA.HI.X R5, R12, UR7, R3, 0x3, P0 ;  /* 0x000000070c057c11 */ /* 0x000fe200080f1c03 */
[----:B------:R-:W2:Y:S01]  /*08b0*/  LDCU.64 UR10, c[0x0][0x3a8] ;  /* 0x00007500ff0a77ac */ /* 0x000ea20008000a00 */
[----:B------:R-:W-:-:S02]  /*08c0*/  IADD3 R67, PT, PT, R10, R0, R67 ;  /* 0x000000000a437210 */ /* 0x000fc40007ffe043 */
[----:B------:R-:W-:Y:S02]  /*08d0*/  CS2R R12, SRZ ;  /* 0x00000000000c7805 */ /* 0x000fe4000001ff00 */
[----:B------:R-:W-:Y:S01]  /*08e0*/  SEL R2, RZ, 0x4, P2 ;  /* 0x00000004ff027807 */ /* 0x000fe20001000000 */
[----:B------:R-:W3:Y:S01]  /*08f0*/  LDCU.64 UR6, c[0x0][0x3c8] ;  /* 0x00007900ff0677ac */ /* 0x000ee20008000a00 */
[----:B------:R-:W-:Y:S01]  /*0900*/  SEL R0, R0, RZ, !P5 ;  /* 0x000000ff00007207 */ /* 0x000fe20006800000 */
[----:B------:R-:W-:Y:S01]  /*0910*/  IMAD.IADD R67, R9, 0x1, R67 ;  /* 0x0000000109437824 */ /* 0x000fe200078e0243 */
[----:B------:R-:W-:Y:S01]  /*0920*/  SEL R10, R10, RZ, !P3 ;  /* 0x000000ff0a0a7207 */ /* 0x000fe20005800000 */
[----:B-1----:R-:W-:Y:S01]  /*0930*/  ULEA UR4, UR4, UR32, 0x18 ;  /* 0x0000002004047291 */ /* 0x002fe2000f8ec0ff */
[----:B------:R-:W-:Y:S01]  /*0940*/  SEL R3, RZ, 0x2, P1 ;  /* 0x00000002ff037807 */ /* 0x000fe20000800000 */
[----:B------:R-:W-:Y:S01]  /*0950*/  UIADD3 UR5, UPT, UPT, UR17, UR5, URZ ;  /* 0x0000000511057290 */ /* 0x000fe2000fffe0ff */
[----:B------:R-:W-:Y:S01]  /*0960*/  IADD3 R10, PT, PT, R10, R0, R8 ;  /* 0x000000000a0a7210 */ /* 0x000fe20007ffe008 */
[----:B------:R-:W-:Y:S01]  /*0970*/  UIMAD.WIDE.U32 UR32, UR27, UR8, URZ ;  /* 0x000000081b2072a5 */ /* 0x000fe2000f8e00ff */
[C---:B------:R-:W-:Y:S01]  /*0980*/  IADD3 R66, PT, PT, R2.reuse, R3, R66 ;  /* 0x0000000302427210 */ /* 0x040fe20007ffe042 */
[----:B------:R-:W-:Y:S01]  /*0990*/  UIMAD UR8, UR29, UR8, URZ ;  /* 0x000000081d0872a4 */ /* 0x000fe2000f8e02ff */
[----:B------:R-:W-:Y:S01]  /*09a0*/  SEL R3, R3, RZ, !P5 ;  /* 0x000000ff03037207 */ /* 0x000fe20006800000 */
[----:B------:R-:W-:Y:S01]  /*09b0*/  UIADD3 UR31, UPT, UPT, UR31, 0xf, URZ ;  /* 0x0000000f1f1f7890 */ /* 0x000fe2000fffe0ff */
[----:B------:R-:W-:Y:S01]  /*09c0*/  SEL R2, R2, RZ, !P3 ;  /* 0x000000ff02027207 */ /* 0x000fe20005800000 */
[----:B------:R-:W-:Y:S01]  /*09d0*/  UIMAD UR9, UR27, UR9, UR8 ;  /* 0x000000091b0972a4 */ /* 0x000fe2000f8e0208 */
[----:B------:R-:W-:Y:S01]  /*09e0*/  SEL R8, RZ, 0x1, !P6 ;  /* 0x00000001ff087807 */ /* 0x000fe20007000000 */
[----:B------:R-:W-:Y:S01]  /*09f0*/  USHF.R.S32.HI UR8, URZ, 0x1f, UR26 ;  /* 0x0000001fff087899 */ /* 0x000fe2000801141a */
[----:B------:R-:W-:Y:S01]  /*0a00*/  SEL R9, R9, RZ, !P3 ;  /* 0x000000ff09097207 */ /* 0x000fe20005800000 */
[----:B------:R-:W-:Y:S01]  /*0a10*/  UIADD3 UR9, UPT, UPT, UR33, UR9, URZ ;  /* 0x0000000921097290 */ /* 0x000fe2000fffe0ff */
[----:B------:R-:W-:Y:S01]  /*0a20*/  SEL R0, RZ, 0x8, P1 ;  /* 0x00000008ff007807 */ /* 0x000fe20000800000 */
[----:B------:R-:W-:Y:S01]  /*0a30*/  ULEA.HI UR8, UR8, UR26, URZ, 0x2 ;  /* 0x0000001a08087291 */ /* 0x000fe2000f8f10ff */
[----:B------:R-:W-:Y:S01]  /*0a40*/  IADD3 R2, PT, PT, R2, R3, R8 ;  /* 0x0000000302027210 */ /* 0x000fe20007ffe008 */
[----:B------:R-:W-:Y:S01]  /*0a50*/  IMAD.IADD R9, R10, 0x1, R9 ;  /* 0x000000010a097824 */ /* 0x000fe200078e0209 */
[C---:B------:R-:W-:Y:S01]  /*0a60*/  SEL R46, R0.reuse, RZ, !P3 ;  /* 0x000000ff002e7207 */ /* 0x040fe20005800000 */
[----:B------:R-:W-:Y:S01]  /*0a70*/  IMAD.IADD R66, R0, 0x1, R66 ;  /* 0x0000000100427824 */ /* 0x000fe200078e0242 */
[----:B------:R-:W-:Y:S01]  /*0a80*/  PLOP3.LUT P0, PT, PT, PT, UP0, 0x80, 0x8 ;  /* 0x000000000008781c */ /* 0x000fe20003f0f008 */
[----:B------:R-:W-:Y:S01]  /*0a90*/  UISETP.GE.U32.AND UP0, UPT, UR30, 0x10, UPT ;  /* 0x000000101e00788c */ /* 0x000fe2000bf06070 */
[----:B------:R-:W-:Y:S01]  /*0aa0*/  LEA R55, R55, UR4, 0x3 ;  /* 0x0000000437377c11 */ /* 0x000fe2000f8e18ff */
[----:B------:R-:W-:Y:S01]  /*0ab0*/  IMAD.IADD R46, R2, 0x1, R46 ;  /* 0x00000001022e7824 */ /* 0x000fe200078e022e */
[----:B------:R-:W-:Y:S01]  /*0ac0*/  SEL R50, R9, RZ, P0 ;  /* 0x000000ff09327207 */ /* 0x000fe20000000000 */
[----:B------:R-:W-:Y:S01]  /*0ad0*/  USHF.R.S32.HI UR30, URZ, 0x1f, UR31 ;  /* 0x0000001fff1e7899 */ /* 0x000fe2000801141f */
[----:B------:R-:W-:-:S02]  /*0ae0*/  CS2R R10, SRZ ;  /* 0x00000000000a7805 */ /* 0x000fc4000001ff00 */
[----:B------:R-:W-:Y:S02]  /*0af0*/  CS2R R8, SRZ ;  /* 0x0000000000087805 */ /* 0x000fe4000001ff00 */
[----:B------:R-:W-:Y:S01]  /*0b00*/  SEL R46, R46, RZ, P0 ;  /* 0x000000ff2e2e7207 */ /* 0x000fe20000000000 */
[----:B------:R-:W-:Y:S01]  /*0b10*/  IMAD.SHL.U32 R53, R50, 0x8, RZ ;  /* 0x0000000832357824 */ /* 0x000fe200078e00ff */
[----:B--2---:R-:W-:Y:S01]  /*0b20*/  IADD3 R2, P0, PT, R6, UR10, RZ ;  /* 0x0000000a06027c10 */ /* 0x004fe2000ff1e0ff */
[C---:B------:R-:W-:Y:S01]  /*0b30*/  IMAD.SHL.U32 R52, R50.reuse, 0x4, RZ ;  /* 0x0000000432347824 */ /* 0x040fe200078e00ff */
[----:B------:R-:W-:Y:S01]  /*0b40*/  ULEA.HI UR30, UR30, UR31, URZ, 0x4 ;  /* 0x0000001f1e1e7291 */ /* 0x000fe2000f8f20ff */
[----:B------:R-:W-:Y:S01]  /*0b50*/  IMAD.SHL.U32 R51, R50, 0x2, RZ ;  /* 0x0000000232337824 */ /* 0x000fe200078e00ff */
[----:B------:R-:W-:Y:S01]  /*0b60*/  LOP3.LUT P6, R53, R53, 0x8, RZ, 0xc0, !PT ;  /* 0x0000000835357812 */ /* 0x000fe200078cc0ff */
[----:B------:R-:W-:Y:S01]  /*0b70*/  IMAD.SHL.U32 R49, R46, 0x8, RZ ;  /* 0x000000082e317824 */ /* 0x000fe200078e00ff */
[----:B------:R-:W-:Y:S01]  /*0b80*/  LOP3.LUT P5, R52, R52, 0x8, RZ, 0xc0, !PT ;  /* 0x0000000834347812 */ /* 0x000fe200078ac0ff */
[C---:B------:R-:W-:Y:S01]  /*0b90*/  IMAD.SHL.U32 R48, R46.reuse, 0x4, RZ ;  /* 0x000000042e307824 */ /* 0x040fe200078e00ff */
[----:B------:R-:W-:Y:S01]  /*0ba0*/  LOP3.LUT P4, R51, R51, 0x8, RZ, 0xc0, !PT ;  /* 0x0000000833337812 */ /* 0x000fe2000788c0ff */
[----:B------:R-:W-:Y:S01]  /*0bb0*/  IMAD.SHL.U32 R47, R46, 0x2, RZ ;  /* 0x000000022e2f7824 */ /* 0x000fe200078e00ff */
[----:B------:R-:W-:Y:S01]  /*0bc0*/  LOP3.LUT P3, R50, R50, 0x8, RZ, 0xc0, !PT ;  /* 0x0000000832327812 */ /* 0x000fe2000786c0ff */
[----:B------:R-:W-:Y:S01]  /*0bd0*/  ULEA.HI.SX32 UR30, UR30, 0xfffffffe, 0x1c ;  /* 0xfffffffe1e1e7891 */ /* 0x000fe2000f8fe2ff */
[----:B------:R-:W-:-:S02]  /*0be0*/  LOP3.LUT P2, R49, R49, 0x8, RZ, 0xc0, !PT ;  /* 0x0000000831317812 */ /* 0x000fc4000784c0ff */
[----:B------:R-:W-:Y:S02]  /*0bf0*/  LOP3.LUT P1, R48, R48, 0x8, RZ, 0xc0, !PT ;  /* 0x0000000830307812 */ /* 0x000fe4000782c0ff */
[----:B------:R-:W-:Y:S01]  /*0c00*/  IADD3.X R3, PT, PT, R7, UR11, RZ, P0, !PT ;  /* 0x0000000b07037c10 */ /* 0x000fe200087fe4ff */
[----:B------:R-:W-:Y:S01]  /*0c10*/  @!PT LDS RZ, [RZ] ;  /* 0x00000000fffff984 */ /* 0x000fe20000000800 */
[----:B------:R-:W-:Y:S01]  /*0c20*/  @!PT LDS RZ, [RZ] ;  /* 0x00000000fffff984 */ /* 0x000fe20000000800 */
[----:B------:R-:W-:Y:S01]  /*0c30*/  @!PT LDS RZ, [RZ] ;  /* 0x00000000fffff984 */ /* 0x000fe20000000800 */
[----:B------:R-:W-:Y:S01]  /*0c40*/  LDGSTS.E.LTC128B.64 [R55], desc[UR18][R6.64], P6 ;  /* 0x0000000006377fae */ /* 0x000fe2000b1a1612 */
[----:B------:R-:W-:Y:S01]  /*0c50*/  PLOP3.LUT P0, PT, PT, PT, UP0, 0x80, 0x8 ;  /* 0x000000000008781c */ /* 0x000fe20003f0f008 */
[----:B------:R-:W-:Y:S02]  /*0c60*/  ULEA UR22, UP0, UR16, UR22, 0x3 ;  /* 0x0000001610167291 */ /* 0x000fe4000f8018ff */
[----:B------:R1:W-:Y:S01]  /*0c70*/  LDGSTS.E.LTC128B.64 [R55+0x80], desc[UR18][R6.64+0x80], P5 ;  /* 0x0008008006377fae */ /* 0x0003e2000a9a1612 */
[----:B------:R-:W-:Y:S01]  /*0c80*/  SEL R67, R67, RZ, P0 ;  /* 0x000000ff43437207 */ /* 0x000fe20000000000 */
[----:B------:R-:W-:Y:S01]  /*0c90*/  ULEA.HI.X UR5, UR16, UR24, UR5, 0x3, UP0 ;  /* 0x0000001810057291 */ /* 0x000fe200080f1c05 */
[----:B------:R-:W-:Y:S01]  /*0ca0*/  LOP3.LUT P5, R47, R47, 0x8, RZ, 0xc0, !PT ;  /* 0x000000082f2f7812 */ /* 0x000fe200078ac0ff */
[----:B------:R-:W-:Y:S01]  /*0cb0*/  LDGSTS.E.LTC128B.64 [R55+0x800], desc[UR18][R2.64], P4 ;  /* 0x0080000002377fae */ /* 0x000fe2000a1a1612 */
[----:B------:R-:W-:Y:S01]  /*0cc0*/  LOP3.LUT P4, R46, R46, 0x8, RZ, 0xc0, !PT ;  /* 0x000000082e2e7812 */ /* 0x000fe2000788c0ff */
[C---:B------:R-:W-:Y:S01]  /*0cd0*/  IMAD.SHL.U32 R45, R67.reuse, 0x8, RZ ;  /* 0x00000008432d7824 */ /* 0x040fe200078e00ff */
[----:B------:R-:W-:Y:S01]  /*0ce0*/  SEL R66, R66, RZ, P0 ;  /* 0x000000ff42427207 */ /* 0x000fe20000000000 */
[----:B------:R-:W-:Y:S01]  /*0cf0*/  LDGSTS.E.LTC128B.64 [R55+0x880], desc[UR18][R2.64+0x80], P3 ;  /* 0x0088008002377fae */ /* 0x000fe200099a1612 */
[----:B------:R-:W-:Y:S01]  /*0d00*/  IMAD.SHL.U32 R44, R67, 0x4, RZ ;  /* 0x00000004432c7824 */ /* 0x000fe200078e00ff */
[----:B------:R-:W-:Y:S01]  /*0d10*/  ULEA UR23, UP0, UR32, UR23, 0x3 ;  /* 0x0000001720177291 */ /* 0x000fe2000f8018ff */
[----:B------:R-:W-:Y:S01]  /*0d20*/  LOP3.LUT P3, R45, R45, 0x8, RZ, 0xc0, !PT ;  /* 0x000000082d2d7812 */ /* 0x000fe2000786c0ff */
[----:B------:R-:W-:Y:S01]  /*0d30*/  LDGSTS.E.LTC128B.64 [R55+0x3000], desc[UR18][R4.64], P2 ;  /* 0x0300000004377fae */ /* 0x000fe200091a1612 */
[----:B------:R-:W-:Y:S01]  /*0d40*/  IMAD.SHL.U32 R43, R67, 0x2, RZ ;  /* 0x00000002432b7824 */ /* 0x000fe200078e00ff */
[----:B------:R-:W-:Y:S01]  /*0d50*/  LOP3.LUT P2, R44, R44, 0x8, RZ, 0xc0, !PT ;  /* 0x000000082c2c7812 */ /* 0x000fe2000784c0ff */
[C---:B------:R-:W-:Y:S01]  /*0d60*/  IMAD.SHL.U32 R41, R66.reuse, 0x8, RZ ;  /* 0x0000000842297824 */ /* 0x040fe200078e00ff */
[----:B------:R3:W-:Y:S01]  /*0d70*/  LDGSTS.E.LTC128B.64 [R55+0x3080], desc[UR18][R4.64+0x80], P1 ;  /* 0x0308008004377fae */ /* 0x0007e200089a1612 */
[C---:B------:R-:W-:Y:S01]  /*0d80*/  IMAD.SHL.U32 R40, R66.reuse, 0x4, RZ ;  /* 0x0000000442287824 */ /* 0x040fe200078e00ff */
[----:B------:R-:W-:Y:S01]  /*0d90*/  LOP3.LUT P6, R43, R43, 0x8, RZ, 0xc0, !PT ;  /* 0x000000082b2b7812 */ /* 0x000fe200078cc0ff */
[----:B------:R-:W-:Y:S01]  /*0da0*/  IMAD.SHL.U32 R39, R66, 0x2, RZ ;  /* 0x0000000242277824 */ /* 0x000fe200078e00ff */
[----:B------:R-:W-:-:S02]  /*0db0*/  ULEA.HI.X UR9, UR32, UR25, UR9, 0x3, UP0 ;  /* 0x0000001920097291 */ /* 0x000fc400080f1c09 */
[----:B------:R-:W-:Y:S02]  /*0dc0*/  UISETP.GE.AND UP0, UPT, UR31, 0x10, UPT ;  /* 0x000000101f00788c */ /* 0x000fe4000bf06270 */
[----:B------:R-:W-:Y:S01]  /*0dd0*/  USHF.R.S32.HI UR25, URZ, 0x2, UR8 ;  /* 0x00000002ff197899 */ /* 0x000fe20008011408 */
[----:B-1----:R-:W-:Y:S02]  /*0de0*/  CS2R R6, SRZ ;  /* 0x0000000000067805 */ /* 0x002fe4000001ff00 */
[----:B---3--:R-:W-:-:S04]  /*0df0*/  IADD3 R4, P1, PT, R4, UR6, RZ ;  /* 0x0000000604047c10 */ /* 0x008fc8000ff3e0ff */
[----:B------:R-:W-:Y:S02]  /*0e00*/  IADD3.X R5, PT, PT, R5, UR7, RZ, P1, !PT ;  /* 0x0000000705057c10 */ /* 0x000fe40008ffe4ff */
[----:B------:R-:W-:Y:S02]  /*0e10*/  IADD3 R30, P1, PT, R2, UR22, RZ ;  /* 0x00000016021e7c10 */ /* 0x000fe4000ff3e0ff */
[----:B------:R-:W-:Y:S01]  /*0e20*/  IADD3 R28, P0, PT, R4, UR23, RZ ;  /* 0x00000017041c7c10 */ /* 0x000fe2000ff1e0ff */
[----:B------:R-:W-:Y:S01]  /*0e30*/  LDGSTS.E.LTC128B.64 [R55+0x3800], desc[UR18][R4.64], P5 ;  /* 0x0380000004377fae */ /* 0x000fe2000a9a1612 */
[----:B------:R-:W-:Y:S01]  /*0e40*/  IADD3.X R31, PT, PT, R3, UR5, RZ, P1, !PT ;  /* 0x00000005031f7c10 */ /* 0x000fe20008ffe4ff */
[----:B------:R-:W-:Y:S01]  /*0e50*/  ULOP3.LUT UR5, UR8, 0xfffc, URZ, 0xc0, !UPT ;  /* 0x0000fffc08057892 */ /* 0x000fe2000f8ec0ff */
[----:B------:R-:W-:Y:S01]  /*0e60*/  IADD3 R2, P1, PT, R30, UR10, RZ ;  /* 0x0000000a1e027c10 */ /* 0x000fe2000ff3e0ff */
[----:B------:R1:W-:Y:S01]  /*0e70*/  LDGSTS.E.LTC128B.64 [R55+0x3880], desc[UR18][R4.64+0x80], P4 ;  /* 0x0388008004377fae */ /* 0x0003e2000a1a1612 */
[----:B------:R-:W-:Y:S01]  /*0e80*/  LOP3.LUT P5, R42, R67, 0x8, RZ, 0xc0, !PT ;  /* 0x00000008432a7812 */ /* 0x000fe200078ac0ff */
[----:B------:R-:W-:Y:S01]  /*0e90*/  UIADD3 UR26, UPT, UPT, UR26, -UR5, URZ ;  /* 0x800000051a1a7290 */ /* 0x000fe2000fffe0ff */
[----:B------:R-:W-:Y:S01]  /*0ea0*/  LOP3.LUT P4, R41, R41, 0x8, RZ, 0xc0, !PT ;  /* 0x0000000829297812 */ /* 0x000fe2000788c0ff */
[----:B------:R-:W0:Y:S01]  /*0eb0*/  LDGDEPBAR ;  /* 0x00000000000079af */ /* 0x000e220000000000 */
[----:B------:R-:W-:-:S02]  /*0ec0*/  IADD3.X R3, PT, PT, R31, UR11, RZ, P1, !PT ;  /* 0x0000000b1f037c10 */ /* 0x000fc40008ffe4ff */
[----:B------:R-:W-:Y:S01]  /*0ed0*/  LOP3.LUT P1, R38, R66, 0x8, RZ, 0xc0, !PT ;  /* 0x0000000842267812 */ /* 0x000fe2000782c0ff */
[----:B------:R-:W-:Y:S01]  /*0ee0*/  LDGSTS.E.LTC128B.64 [R55+0x1000], desc[UR18][R30.64], P3 ;  /* 0x010000001e377fae */ /* 0x000fe200099a1612 */
[----:B------:R-:W-:Y:S02]  /*0ef0*/  LOP3.LUT P3, R40, R40, 0x8, RZ, 0xc0, !PT ;  /* 0x0000000828287812 */ /* 0x000fe4000786c0ff */
[----:B------:R-:W-:Y:S01]  /*0f00*/  IADD3.X R29, PT, PT, R5, UR9, RZ, P0, !PT ;  /* 0x00000009051d7c10 */ /* 0x000fe200087fe4ff */
[----:B------:R-:W-:Y:S01]  /*0f10*/  LDGSTS.E.LTC128B.64 [R55+0x1080], desc[UR18][R30.64+0x80], P2 ;  /* 0x010800801e377fae */ /* 0x000fe200091a1612 */
[----:B------:R-:W-:-:S03]  /*0f20*/  LOP3.LUT P2, R39, R39, 0x8, RZ, 0xc0, !PT ;  /* 0x0000000827277812 */ /* 0x000fc6000784c0ff */
[----:B------:R-:W-:Y:S04]  /*0f30*/  LDGSTS.E.LTC128B.64 [R55+0x1800], desc[UR18][R2.64], P6 ;  /* 0x0180000002377fae */ /* 0x000fe8000b1a1612 */
[----:B------:R2:W-:Y:S04]  /*0f40*/  LDGSTS.E.LTC128B.64 [R55+0x1880], desc[UR18][R2.64+0x80], P5 ;  /* 0x0188008002377fae */ /* 0x0005e8000a9a1612 */
[----:B------:R-:W-:Y:S01]  /*0f50*/  LDGSTS.E.LTC128B.64 [R55+0x4000], desc[UR18][R28.64], P4 ;  /* 0x040000001c377fae */ /* 0x000fe2000a1a1612 */
[----:B-1----:R-:W-:-:S03]  /*0f60*/  IADD3 R4, P0, PT, R28, UR6, RZ ;  /* 0x000000061c047c10 */ /* 0x002fc6000ff1e0ff */
[----:B------:R-:W-:Y:S01]  /*0f70*/  LDGSTS.E.LTC128B.64 [R55+0x4080], desc[UR18][R28.64+0x80], P3 ;  /* 0x040800801c377fae */ /* 0x000fe200099a1612 */
[----:B------:R-:W-:Y:S01]  /*0f80*/  ULOP3.LUT UR6, UR26, 0x80, URZ, 0xc0, !UPT ;  /* 0x000000801a067892 */ /* 0x000fe2000f8ec0ff */
[----:B------:R-:W-:-:S03]  /*0f90*/  IADD3.X R5, PT, PT, R29, UR7, RZ, P0, !PT ;  /* 0x000000071d057c10 */ /* 0x000fc600087fe4ff */
[----:B------:R-:W-:Y:S01]  /*0fa0*/  ULEA.HI UR6, UR6, UR26, URZ, 0x19 ;  /* 0x0000001a06067291 */ /* 0x000fe2000f8fc8ff */
[----:B------:R-:W-:Y:S01]  /*0fb0*/  ISETP.NE.AND P0, PT, RZ, UR30, PT ;  /* 0x0000001eff007c0c */ /* 0x000fe2000bf05270 */
[----:B------:R-:W-:Y:S02]  /*0fc0*/  LDGSTS.E.LTC128B.64 [R55+0x4800], desc[UR18][R4.64], P2 ;  /* 0x0480000004377fae */ /* 0x000fe400091a1612 */
[----:B------:R-:W-:Y:S01]  /*0fd0*/  UPRMT UR5, UR6, 0x8880, URZ ;  /* 0x0000888006057896 */ /* 0x000fe200080000ff */
[----:B------:R-:W-:Y:S01]  /*0fe0*/  SEL R67, R67, RZ, P0 ;  /* 0x000000ff43437207 */ /* 0x000fe20000000000 */
[----:B------:R-:W-:Y:S01]  /*0ff0*/  ULOP3.LUT UR6, UR6, 0xfffe, URZ, 0xc0, !UPT ;  /* 0x0000fffe06067892 */ /* 0x000fe2000f8ec0ff */
[----:B------:R1:W-:Y:S01]  /*1000*/  LDGSTS.E.LTC128B.64 [R55+0x4880], desc[UR18][R4.64+0x80], P1 ;  /* 0x0488008004377fae */ /* 0x0003e200089a1612 */
[----:B------:R-:W-:Y:S01]  /*1010*/  USHF.R.S32.HI UR5, URZ, 0x1, UR5 ;  /* 0x00000001ff057899 */ /* 0x000fe20008011405 */
[----:B------:R-:W-:Y:S01]  /*1020*/  SEL R66, R66, RZ, P0 ;  /* 0x000000ff42427207 */ /* 0x000fe20000000000 */
[----:B------:R-:W-:Y:S01]  /*1030*/  UIADD3 UR6, UPT, UPT, URZ, -UR6, URZ ;  /* 0x80000006ff067290 */ /* 0x000fe2000fffe0ff */
[----:B------:R-:W0:Y:S01]  /*1040*/  LDGDEPBAR ;  /* 0x00000000000079af */ /* 0x000e220000000000 */
[----:B------:R-:W-:Y:S01]  /*1050*/  UPRMT UR24, UR5, 0x9910, URZ ;  /* 0x0000991005187896 */ /* 0x000fe200080000ff */
[----:B--2---:R-:W-:Y:S01]  /*1060*/  SHF.R.U32.HI R2, RZ, 0x3, R56 ;  /* 0x00000003ff027819 */ /* 0x004fe20000011638 */
[----:B------:R-:W-:-:S02]  /*1070*/  UPRMT UR6, UR6, 0x7710, URZ ;  /* 0x0000771006067896 */ /* 0x000fc400080000ff */
[----:B------:R-:W-:Y:S01]  /*1080*/  USHF.L.U32 UR5, UR25, 0xc, URZ ;  /* 0x0000000c19057899 */ /* 0x000fe200080006ff */
[C---:B------:R-:W-:Y:S01]  /*1090*/  LOP3.LUT R0, R2.reuse, 0x7, R54, 0x78, !PT ;  /* 0x0000000702007812 */ /* 0x040fe200078e7836 */
[----:B------:R-:W-:Y:S02]  /*10a0*/  UIADD3 UR6, UPT, UPT, UR26, UR6, URZ ;  /* 0x000000061a067290 */ /* 0x000fe4000fffe0ff */
[----:B------:R-:W-:Y:S02]  /*10b0*/  ULEA UR32, UR24, UR5, 0x7 ;  /* 0x0000000518207291 */ /* 0x000fe4000f8e38ff */
[----:B------:R-:W-:Y:S01]  /*10c0*/  IMAD R0, R2, 0x10, R0 ;  /* 0x0000001002007824 */ /* 0x000fe200078e0200 */
[----:B------:R-:W-:Y:S02]  /*10d0*/  UPRMT UR33, UR6, 0x8880, URZ ;  /* 0x0000888006217896 */ /* 0x000fe400080000ff */
[----:B------:R-:W-:Y:S02]  /*10e0*/  ULOP3.LUT UR26, UR6, 0xffff, URZ, 0xc0, !UPT ;  /* 0x0000ffff061a7892 */ /* 0x000fe4000f8ec0ff */
[----:B------:R-:W-:Y:S01]  /*10f0*/  LEA R0, R0, UR4, 0x4 ;  /* 0x0000000400007c11 */ /* 0x000fe2000f8e20ff */
[----:B------:R-:W-:-:S02]  /*1100*/  ULEA UR33, UR33, UR5, 0x7 ;  /* 0x0000000521217291 */ /* 0x000fc4000f8e38ff */
[----:B------:R-:W-:Y:S01]  /*1110*/  UPRMT UR26, UR26, 0x8880, URZ ;  /* 0x000088801a1a7896 */ /* 0x000fe200080000ff */
[----:B-1----:R-:W-:Y:S01]  /*1120*/  CS2R R4, SRZ ;  /* 0x0000000000047805 */ /* 0x002fe2000001ff00 */
[----:B------:R-:W-:-:S04]  /*1130*/  DEPBAR.LE SB0, 0x1 ;  /* 0x000080400000791a */ /* 0x000fc80000000000 */
[----:B------:R-:W-:Y:S06]  /*1140*/  BAR.SYNC.DEFER_BLOCKING 0x0 ;  /* 0x0000000000007b1d */ /* 0x000fec0000010000 */
[----:B------:R-:W-:Y:S05]  /*1150*/  BRA.U !UP0, `(.L_x_1) ;  /* 0x0000000508e87547 */ /* 0x000fea000b800000 */
[----:B------:R1:W2:Y:S01]  /*1160*/  LDS.128 R24, [R0+UR32+0x3000] ;  /* 0x0030002000187984 */ /* 0x0002a20008000c00 */
[----:B------:R-:W3:Y:S01]  /*1170*/  LDC.64 R36, c[0x0][0x3b0] ;  /* 0x0000ec00ff247b82 */ /* 0x000ee20000000a00 */
[----:B------:R-:W-:Y:S01]  /*1180*/  IMAD.MOV.U32 R61, RZ, RZ, R30 ;  /* 0x000000ffff3d7224 */ /* 0x000fe200078e001e */
[----:B------:R-:W-:Y:S01]  /*1190*/  MOV R63, R28 ;  /* 0x0000001c003f7202 */ /* 0x000fe20000000f00 */
[----:B------:R1:W1:Y:S01]  /*11a0*/  LDS.128 R20, [R0+UR33] ;  /* 0x0000002100147984 */ /* 0x0002620008000c00 */
[----:B------:R-:W-:Y:S01]  /*11b0*/  IMAD.MOV.U32 R60, RZ, RZ, R31 ;  /* 0x000000ffff3c7224 */ /* 0x000fe200078e001f */
[----:B------:R-:W-:Y:S01]  /*11c0*/  MOV R65, R66 ;  /* 0x0000004200417202 */ /* 0x000fe20000000f00 */
[----:B------:R-:W-:Y:S01]  /*11d0*/  IMAD.MOV.U32 R62, RZ, RZ, R29 ;  /* 0x000000ffff3e7224 */ /* 0x000fe200078e001d */
[----:B------:R-:W-:Y:S01]  /*11e0*/  MOV R64, R67 ;  /* 0x0000004300407202 */ /* 0x000fe20000000f00 */
[----:B------:R-:W1:Y:S01]  /*11f0*/  LDC.64 R2, c[0x0][0x3d0] ;  /* 0x0000f400ff027b82 */ /* 0x000e620000000a00 */
[----:B------:R-:W-:Y:S01]  /*1200*/  CS2R R14, SRZ ;  /* 0x00000000000e7805 */ /* 0x000fe2000001ff00 */
[----:B------:R-:W1:Y:S01]  /*1210*/  LDCU.64 UR8, c[0x0][0x3a8] ;  /* 0x00007500ff0877ac */ /* 0x000e620008000a00 */
[----:B------:R-:W1:Y:S01]  /*1220*/  LDCU.64 UR6, c[0x0][0x3c8] ;  /* 0x00007900ff0677ac */ /* 0x000e620008000a00 */
[----:B------:R-:W-:Y:S01]  /*1230*/  UMOV UR36, 0x2000 ;  /* 0x0000200000247882 */ /* 0x000fe20000000000 */
[----:B------:R-:W-:Y:S01]  /*1240*/  UMOV UR23, 0x2 ;  /* 0x0000000200177882 */ /* 0x000fe20000000000 */
[----:B------:R-:W-:Y:S01]  /*1250*/  UMOV UR17, URZ ;  /* 0x000000ff00117c82 */ /* 0x000fe20008000000 */
[----:B------:R-:W-:Y:S01]  /*1260*/  UMOV UR35, UR30 ;  /* 0x0000001e00237c82 */ /* 0x000fe20008000000 */
[----:B------:R-:W-:Y:S01]  /*1270*/  UMOV UR34, 0x2000 ;  /* 0x0000200000227882 */ /* 0x000fe20000000000 */
[----:B------:R-:W-:Y:S01]  /*1280*/  UMOV UR5, UR32 ;  /* 0x0000002000057c82 */ /* 0x000fe20008000000 */
[----:B------:R-:W-:Y:S01]  /*1290*/  UMOV UR4, UR33 ;  /* 0x0000002100047c82 */ /* 0x000fe20008000000 */
[----:B------:R-:W-:-:S05]  /*12a0*/  UMOV UR10, 0xffffe000 ;  /* 0xffffe000000a7882 */ /* 0x000fca0000000000 */
.L_x_2:
[C---:B-12--5:R-:W5:Y:S01]  /*12b0*/  DMMA.8x8x4 R4, R20.reuse, R24, R4 ;  /* 0x000000181404723f */ /* 0x066f620000000004 */
[----:B------:R-:W-:Y:S01]  /*12c0*/  LDS.128 R28, [R0+UR4+0x400] ;  /* 0x00040004001c7984 */ /* 0x000fe20008000c00 */
[----:B------:R-:W-:Y:S02]  /*12d0*/  UIADD3 UR17, UPT, UPT, UR17, 0x1, URZ ;  /* 0x0000000111117890 */ /* 0x000fe4000fffe0ff */
[----:B------:R-:W-:Y:S01]  /*12e0*/  IADD3 R63, P1, P0, R63, UR6, R2 ;  /* 0x000000063f3f7c10 */ /* 0x000fe2000f83e002 */
[----:B------:R-:W-:Y:S01]  /*12f0*/  VIADD R69, R55, UR34 ;  /* 0x0000002237457c36 */ /* 0x000fe20008000000 */
[----:B---3--:R-:W-:Y:S01]  /*1300*/  IADD3 R61, P3, P2, R61, UR8, R36 ;  /* 0x000000083d3d7c10 */ /* 0x008fe2000fa7e024 */
[----:B------:R-:W-:Y:S01]  /*1310*/  VIADD R59, R0, UR4 ;  /* 0x00000004003b7c36 */ /* 0x000fe20008000000 */
[----:B------:R-:W-:Y:S01]  /*1320*/  IADD3.X R62, PT, PT, R62, UR7, R3, P1, P0 ;  /* 0x000000073e3e7c10 */ /* 0x000fe20008fe0403 */
[----:B------:R-:W1:Y:S01]  /*1330*/  LDS.128 R32, [R0+UR5+0x3400] ;  /* 0x0034000500207984 */ /* 0x000e620008000c00 */
[----:B------:R-:W-:Y:S01]  /*1340*/  LOP3.LUT P1, RZ, R64, 0x1, RZ, 0xc0, !PT ;  /* 0x0000000140ff7812 */ /* 0x000fe2000782c0ff */
[----:B------:R-:W-:Y:S01]  /*1350*/  VIADD R68, R55, UR36 ;  /* 0x0000002437447c36 */ /* 0x000fe20008000000 */
[----:B------:R-:W-:Y:S01]  /*1360*/  IADD3.X R60, PT, PT, R60, UR9, R37, P3, P2 ;  /* 0x000000093c3c7c10 */ /* 0x000fe20009fe4425 */
[----:B------:R-:W-:Y:S01]  /*1370*/  VIADD R58, R0, UR5 ;  /* 0x00000005003a7c36 */ /* 0x000fe20008000000 */
[----:B------:R-:W-:Y:S01]  /*1380*/  LOP3.LUT P0, RZ, R65, 0x1, RZ, 0xc0, !PT ;  /* 0x0000000141ff7812 */ /* 0x000fe2000780c0ff */
[----:B------:R-:W-:Y:S01]  /*1390*/  UISETP.NE.AND UP0, UPT, UR17, 0x3, UPT ;  /* 0x000000031100788c */ /* 0x000fe2000bf05270 */
[-C--:B------:R2:W5:Y:S01]  /*13a0*/  DMMA.8x8x4 R8, R20, R26.reuse, R8 ;  /* 0x0000001a1408723f */ /* 0x0805620000000008 */
[----:B------:R-:W-:Y:S02]  /*13b0*/  UIADD3 UR11, UPT, UPT, UR35, -0x1, URZ ;  /* 0xffffffff230b7890 */ /* 0x000fe4000fffe0ff */
[----:B------:R-:W-:Y:S02]  /*13c0*/  USEL UR16, UR10, 0x1000, !UP0 ;  /* 0x000010000a107887 */ /* 0x000fe4000c000000 */
[----:B------:R-:W-:Y:S02]  /*13d0*/  USEL UR17, UR17, URZ, UP0 ;  /* 0x000000ff11117287 */ /* 0x000fe40008000000 */
[----:B--2---:R-:W-:Y:S01]  /*13e0*/  @P1 IMAD.MOV.U32 R20, RZ, RZ, R61 ;  /* 0x000000ffff141224 */ /* 0x004fe200078e003d */
[----:B------:R-:W-:Y:S01]  /*13f0*/  UISETP.GT.AND UP0, UPT, UR35, -0x1, UPT ;  /* 0xffffffff2300788c */ /* 0x000fe2000bf04270 */
[----:B------:R-:W-:Y:S01]  /*1400*/  @P1 IMAD.MOV.U32 R21, RZ, RZ, R60 ;  /* 0x000000ffff151224 */ /* 0x000fe200078e003c */
[----:B------:R-:W-:Y:S01]  /*1410*/  UIADD3 UR23, UPT, UPT, UR23, 0x1, URZ ;  /* 0x0000000117177890 */ /* 0x000fe2000fffe0ff */
[----:B------:R-:W-:Y:S03]  /*1420*/  UMOV UR35, UR11 ;  /* 0x0000000b00237c82 */ /* 0x000fe60008000000 */
[----:B------:R-:W-:Y:S01]  /*1430*/  @!PT LDS RZ, [RZ] ;  /* 0x00000000fffff984 */ /* 0x000fe20000000800 */
[----:B------:R-:W-:Y:S01]  /*1440*/  @!PT LDS RZ, [RZ] ;  /* 0x00000000fffff984 */ /* 0x000fe20000000800 */
[----:B------:R-:W-:Y:S01]  /*1450*/  @!PT LDS RZ, [RZ] ;  /* 0x00000000fffff984 */ /* 0x000fe20000000800 */
[----:B------:R2:W-:Y:S01]  /*1460*/  @P1 LDGSTS.E.LTC128B.64 [R69], desc[UR18][R20.64] ;  /* 0x0000000014451fae */ /* 0x0005e2000b9a1612 */
[----:B------:R-:W-:Y:S01]  /*1470*/  IADD3 R76, P1, PT, R61, UR8, RZ ;  /* 0x000000083d4c7c10 */ /* 0x000fe2000ff3e0ff */
[C---:B------:R-:W5:Y:S01]  /*1480*/  DMMA.8x8x4 R12, R22.reuse, R26, R12 ;  /* 0x0000001a160c723f */ /* 0x040f62000000000c */
[----:B------:R-:W-:Y:S03]  /*1490*/  UISETP.NE.AND UP1, UPT, UR23, 0x3, UPT ;  /* 0x000000031700788c */ /* 0x000fe6000bf25270 */
[----:B------:R-:W-:Y:S01]  /*14a0*/  IADD3.X R77, PT, PT, R60, UR9, RZ, P1, !PT ;  /* 0x000000093c4d7c10 */ /* 0x000fe20008ffe4ff */
[----:B------:R-:W-:Y:S02]  /*14b0*/  USEL UR22, UR10, 0x1000, !UP1 ;  /* 0x000010000a167887 */ /* 0x000fe4000c800000 */
[----:B------:R-:W-:Y:S02]  /*14c0*/  USEL UR23, UR23, URZ, UP1 ;  /* 0x000000ff17177287 */ /* 0x000fe40008800000 */
[----:B------:R-:W-:Y:S02]  /*14d0*/  UIADD3 UR34, UPT, UPT, UR22, UR34, URZ ;  /* 0x0000002216227290 */ /* 0x000fe4000fffe0ff */
[----:B------:R-:W-:Y:S05]  /*14e0*/  UIADD3 UR36, UPT, UPT, UR22, UR36, URZ ;  /* 0x0000002416247290 */ /* 0x000fea000fffe0ff */
[----:B------:R3:W5:Y:S04]  /*14f0*/  DMMA.8x8x4 R16, R22, R24, R16 ;  /* 0x000000181610723f */ /* 0x0007680000000010 */
[----:B--2---:R-:W-:Y:S02]  /*1500*/  @P0 IMAD.MOV.U32 R20, RZ, RZ, R63 ;  /* 0x000000ffff140224 */ /* 0x004fe400078e003f */
[----:B------:R-:W-:-:S10]  /*1510*/  @P0 IMAD.MOV.U32 R21, RZ, RZ, R62 ;  /* 0x000000ffff150224 */ /* 0x000fd400078e003e */
[C---:B-1---5:R-:W5:Y:S01]  /*1520*/  DMMA.8x8x4 R4, R28.reuse, R32, R4 ;  /* 0x000000201c04723f */ /* 0x062f620000000004 */
[----:B---3--:R3:W-:Y:S03]  /*1530*/  @P0 LDGSTS.E.LTC128B.64 [R68+0x3000], desc[UR18][R20.64] ;  /* 0x0300000014440fae */ /* 0x0087e6000b9a1612 */
[----:B------:R-:W-:Y:S04]  /*1540*/  IADD3 R74, P0, PT, R63, UR6, RZ ;  /* 0x000000063f4a7c10 */ /* 0x000fe8000ff1e0ff */
[----:B------:R-:W-:Y:S01]  /*1550*/  IADD3.X R75, PT, PT, R62, UR7, RZ, P0, !PT ;  /* 0x000000073e4b7c10 */ /* 0x000fe200087fe4ff */
[----:B------:R-:W-:Y:S07]  /*1560*/  LDS.128 R24, [R0+UR5+0x3800] ;  /* 0x0038000500187984 */ /* 0x000fee0008000c00 */
[-C--:B------:R1:W5:Y:S04]  /*1570*/  DMMA.8x8x4 R8, R28, R34.reuse, R8 ;  /* 0x000000221c08723f */ /* 0x0803680000000008 */
[----:B-1----:R-:W-:Y:S02]  /*1580*/  SHF.R.U32.HI R29, RZ, 0x1, R64 ;  /* 0x00000001ff1d7819 */ /* 0x002fe40000011640 */
[----:B------:R-:W-:Y:S02]  /*1590*/  SHF.R.U32.HI R28, RZ, 0x1, R65 ;  /* 0x00000001ff1c7819 */ /* 0x000fe40000011641 */
[----:B------:R-:W-:Y:S02]  /*15a0*/  LOP3.LUT P3, RZ, R29, 0x1, RZ, 0xc0, !PT ;  /* 0x000000011dff7812 */ /* 0x000fe4000786c0ff */
[----:B------:R-:W-:Y:S01]  /*15b0*/  LOP3.LUT P2, RZ, R28, 0x1, RZ, 0xc0, !PT ;  /* 0x000000011cff7812 */ /* 0x000fe2000784c0ff */
[----:B---3--:R-:W1:Y:S05]  /*15c0*/  LDS.128 R20, [R0+UR4+0x800] ;  /* 0x0008000400147984 */ /* 0x008e6a0008000c00 */
[C---:B------:R-:W5:Y:S05]  /*15d0*/  DMMA.8x8x4 R12, R30.reuse, R34, R12 ;  /* 0x000000221e0c723f */ /* 0x040f6a000000000c */
[----:B------:R-:W-:Y:S02]  /*15e0*/  @P3 IMAD.MOV.U32 R28, RZ, RZ, R61 ;  /* 0x000000ffff1c3224 */ /* 0x000fe400078e003d */
[----:B------:R-:W-:Y:S05]  /*15f0*/  @P3 IMAD.MOV.U32 R29, RZ, RZ, R60 ;  /* 0x000000ffff1d3224 */ /* 0x000fea00078e003c */
[----:B------:R-:W-:Y:S01]  /*1600*/  @!PT LDS RZ, [RZ] ;  /* 0x00000000fffff984 */ /* 0x000fe20000000800 */
[----:B------:R-:W-:Y:S01]  /*1610*/  @!PT LDS RZ, [RZ] ;  /* 0x00000000fffff984 */ /* 0x000fe20000000800 */
[----:B------:R-:W-:Y:S01]  /*1620*/  @!PT LDS RZ, [RZ] ;  /* 0x00000000fffff984 */ /* 0x000fe20000000800 */
[----:B------:R2:W-:Y:S04]  /*1630*/  @P3 LDGSTS.E.LTC128B.64 [R69+0x80], desc[UR18][R28.64+0x80] ;  /* 0x000800801c453fae */ /* 0x0005e8000b9a1612 */
[----:B------:R3:W5:Y:S11]  /*1640*/  DMMA.8x8x4 R16, R30, R32, R16 ;  /* 0x000000201e10723f */ /* 0x0007760000000010 */
[----:B------:R-:W-:-:S05]  /*1650*/  @!UPT UIADD3 URZ, UPT, UPT, URZ, URZ, URZ ;  /* 0x000000fffffff290 */ /* 0x000fca000fffe0ff */
[C---:B-1---5:R-:W5:Y:S04]  /*1660*/  DMMA.8x8x4 R4, R20.reuse, R24, R4 ;  /* 0x000000181404723f */ /* 0x062f680000000004 */
[----:B--2---:R-:W-:Y:S02]  /*1670*/  @P2 IMAD.MOV.U32 R28, RZ, RZ, R63 ;  /* 0x000000ffff1c2224 */ /* 0x004fe400078e003f */
[----:B------:R-:W-:Y:S05]  /*1680*/  @P2 IMAD.MOV.U32 R29, RZ, RZ, R62 ;  /* 0x000000ffff1d2224 */ /* 0x000fea00078e003e */
[----:B---3--:R3:W-:Y:S05]  /*1690*/  @P2 LDGSTS.E.LTC128B.64 [R68+0x3080], desc[UR18][R28.64+0x80] ;  /* 0x030800801c442fae */ /* 0x0087ea000b9a1612 */
[-C--:B------:R1:W5:Y:S01]  /*16a0*/  DMMA.8x8x4 R8, R20, R26.reuse, R8 ;  /* 0x0000001a1408723f */ /* 0x0803620000000008 */
[----:B------:R-:W-:Y:S01]  /*16b0*/  LDS.128 R32, [R0+UR5+0x3c00] ;  /* 0x003c000500207984 */ /* 0x000fe20008000c00 */
[----:B------:R-:W-:Y:S02]  /*16c0*/  UIADD3 UR5, UPT, UPT, UR16, UR5, URZ ;  /* 0x0000000510057290 */ /* 0x000fe4000fffe0ff */
[--C-:B-1----:R-:W-:Y:S02]  /*16d0*/  SHF.R.U32.HI R21, RZ, 0x3, R64.reuse ;  /* 0x00000003ff157819 */ /* 0x102fe40000011640 */
[--C-:B------:R-:W-:Y:S02]  /*16e0*/  SHF.R.U32.HI R20, RZ, 0x3, R65.reuse ;  /* 0x00000003ff147819 */ /* 0x100fe40000011641 */
[----:B------:R-:W-:Y:S02]  /*16f0*/  LOP3.LUT P1, RZ, R21, 0x1, RZ, 0xc0, !PT ;  /* 0x0000000115ff7812 */ /* 0x000fe4000782c0ff */
[----:B------:R-:W-:Y:S06]  /*1700*/  LOP3.LUT P0, RZ, R20, 0x1, RZ, 0xc0, !PT ;  /* 0x0000000114ff7812 */ /* 0x000fec000780c0ff */
[C---:B------:R-:W5:Y:S01]  /*1710*/  DMMA.8x8x4 R12, R22.reuse, R26, R12 ;  /* 0x0000001a160c723f */ /* 0x040f62000000000c */
[----:B---3--:R-:W1:Y:S01]  /*1720*/  LDS.128 R28, [R0+UR4+0xc00] ;  /* 0x000c0004001c7984 */ /* 0x008e620008000c00 */
[----:B------:R-:W-:Y:S11]  /*1730*/  UIADD3 UR4, UPT, UPT, UR16, UR4, URZ ;  /* 0x0000000410047290 */ /* 0x000ff6000fffe0ff */
[----:B------:R-:W-:Y:S03]  /*1740*/  @!UPT UIADD3 URZ, UPT, UPT, URZ, URZ, URZ ;  /* 0x000000fffffff290 */ /* 0x000fe6000fffe0ff */
[----:B------:R2:W5:Y:S04]  /*1750*/  DMMA.8x8x4 R16, R22, R24, R16 ;  /* 0x000000181610723f */ /* 0x0005680000000010 */
[----:B--2---:R-:W-:Y:S02]  /*1760*/  SHF.R.U32.HI R23, RZ, 0x2, R64 ;  /* 0x00000002ff177819 */ /* 0x004fe40000011640 */
[----:B------:R-:W-:Y:S02]  /*1770*/  SHF.R.U32.HI R22, RZ, 0x2, R65 ;  /* 0x00000002ff167819 */ /* 0x000fe40000011641 */
[----:B------:R-:W-:Y:S02]  /*1780*/  LOP3.LUT P3, RZ, R23, 0x1, RZ, 0xc0, !PT ;  /* 0x0000000117ff7812 */ /* 0x000fe4000786c0ff */
[----:B------:R-:W-:Y:S11]  /*1790*/  LOP3.LUT P2, RZ, R22, 0x1, RZ, 0xc0, !PT ;  /* 0x0000000116ff7812 */ /* 0x000ff6000784c0ff */
[----:B------:R-:W-:Y:S01]  /*17a0*/  @!PT LDS RZ, [RZ] ;  /* 0x00000000fffff984 */ /* 0x000fe20000000800 */
[----:B------:R-:W-:Y:S01]  /*17b0*/  @!PT LDS RZ, [RZ] ;  /* 0x00000000fffff984 */ /* 0x000fe20000000800 */
[----:B------:R-:W-:Y:S01]  /*17c0*/  @!PT LDS RZ, [RZ] ;  /* 0x00000000fffff984 */ /* 0x000fe20000000800 */
[----:B------:R2:W-:Y:S06]  /*17d0*/  @P3 LDGSTS.E.LTC128B.64 [R69+0x800], desc[UR18][R76.64] ;  /* 0x008000004c453fae */ /* 0x0005ec000b9a1612 */
[----:B------:R2:W-:-:S01]  /*17e0*/  @P2 LDGSTS.E.LTC128B.64 [R68+0x3800], desc[UR18][R74.64] ;  /* 0x038000004a442fae */ /* 0x0005c2000b9a1612 */
[C---:B-1---5:R2:W5:Y:S05]  /*17f0*/  DMMA.8x8x4 R4, R28.reuse, R32, R4 ;  /* 0x000000201c04723f */ /* 0x06256a0000000004 */
[----:B------:R2:W-:Y:S06]  /*1800*/  @P1 LDGSTS.E.LTC128B.64 [R69+0x880], desc[UR18][R76.64+0x80] ;  /* 0x008800804c451fae */ /* 0x0005ec000b9a1612 */
[----:B------:R2:W-:Y:S01]  /*1810*/  @P0 LDGSTS.E.LTC128B.64 [R68+0x3880], desc[UR18][R74.64+0x80] ;  /* 0x038800804a440fae */ /* 0x0005e2000b9a1612 */
[----:B------:R-:W-:Y:S04]  /*1820*/  ISETP.NE.AND P0, PT, RZ, UR11, PT ;  /* 0x0000000bff007c0c */ /* 0x000fe8000bf05270 */
[----:B------:R-:W-:Y:S01]  /*1830*/  SEL R64, R64, RZ, P0 ;  /* 0x000000ff40407207 */ /* 0x000fe20000000000 */
[----:B------:R-:W0:Y:S01]  /*1840*/  LDGDEPBAR ;  /* 0x00000000000079af */ /* 0x000e220000000000 */
[-C--:B------:R2:W5:Y:S03]  /*1850*/  DMMA.8x8x4 R8, R28, R34.reuse, R8 ;  /* 0x000000221c08723f */ /* 0x0805660000000008 */
[----:B------:R-:W-:Y:S11]  /*1860*/  SEL R65, R65, RZ, P0 ;  /* 0x000000ff41417207 */ /* 0x000ff60000000000 */
[----:B------:R-:W-:Y:S02]  /*1870*/  @!UPT UIADD3 URZ, UPT, UPT, URZ, URZ, URZ ;  /* 0x000000fffffff290 */ /* 0x000fe4000fffe0ff */
[C---:B------:R2:W5:Y:S01]  /*1880*/  DMMA.8x8x4 R12, R30.reuse, R34, R12 ;  /* 0x000000221e0c723f */ /* 0x040562000000000c */
[----:B------:R-:W-:Y:S11]  /*1890*/  DEPBAR.LE SB0, 0x1 ;  /* 0x000080400000791a */ /* 0x000ff60000000000 */
[----:B------:R-:W-:Y:S04]  /*18a0*/  @!UPT UIADD3 URZ, UPT, UPT, URZ, URZ, URZ ;  /* 0x000000fffffff290 */ /* 0x000fe8000fffe0ff */
[----:B------:R2:W5:Y:S01]  /*18b0*/  DMMA.8x8x4 R16, R30, R32, R16 ;  /* 0x000000201e10723f */ /* 0x0005620000000010 */
[----:B------:R-:W-:Y:S06]  /*18c0*/  BAR.SYNC.DEFER_BLOCKING 0x0 ;  /* 0x0000000000007b1d */ /* 0x000fec0000010000 */
[----:B------:R2:W1:Y:S08]  /*18d0*/  LDS.128 R20, [R59+UR16] ;  /* 0x000000103b147984 */ /* 0x0004700008000c00 */
[----:B------:R2:W1:Y:S01]  /*18e0*/  LDS.128 R24, [R58+UR16+0x3000] ;  /* 0x003000103a187984 */ /* 0x0004620008000c00 */
[----:B------:R-:W-:Y:S08]  /*18f0*/  BRA.U UP0, `(.L_x_2) ;  /* 0xfffffff9006c7547 */ /* 0x000ff0000b83ffff */
.L_x_1:
[----:B------:R-:W0:Y:S01]  /*1900*/  LDGDEPBAR ;  /* 0x00000000000079af */ /* 0x000e220000000000 */
[----:B------:R-:W3:Y:S01]  /*1910*/  LDCU.128 UR8, c[0x0][0x3f0] ;  /* 0x00007e00ff0877ac */ /* 0x000ee20008000c00 */
[----:B-1----:R-:W-:Y:S02]  /*1920*/  SHF.R.U32.HI R20, RZ, 0x4, R54 ;  /* 0x00000004ff147819 */ /* 0x002fe40000011636 */
[----:B------:R-:W0:Y:S01]  /*1930*/  LDGDEPBAR ;  /* 0x00000000000079af */ /* 0x000e220000000000 */
[----:B------:R-:W1:Y:S01]  /*1940*/  LDCU.64 UR16, c[0x0][0x3e0] ;  /* 0x00007c00ff1077ac */ /* 0x000e620008000a00 */
[----:B------:R-:W-:Y:S02]  /*1950*/  LOP3.LUT R20, R20, 0x1, RZ, 0xc0, !PT ;  /* 0x0000000114147812 */ /* 0x000fe400078ec0ff */
[----:B------:R-:W-:Y:S01]  /*1960*/  LOP3.LUT R2, R54, 0xf, RZ, 0xc0, !PT ;  /* 0x0000000f36027812 */ /* 0x000fe200078ec0ff */
[----:B------:R-:W4:Y:S01]  /*1970*/  LDCU.128 UR4, c[0x0][0x410] ;  /* 0x00008200ff0477ac */ /* 0x000f220008000c00 */
[----:B------:R-:W-:Y:S01]  /*1980*/  ISETP.NE.U32.AND P0, PT, R53, RZ, PT ;  /* 0x000000ff3500720c */ /* 0x000fe20003f05070 */
[----:B------:R-:W-:Y:S01]  /*1990*/  IMAD R20, R57, 0x2, R20 ;  /* 0x0000000239147824 */ /* 0x000fe200078e0214 */
[----:B------:R-:W-:Y:S01]  /*19a0*/  ISETP.NE.U32.AND P3, PT, R52, RZ, PT ;  /* 0x000000ff3400720c */ /* 0x000fe20003f65070 */
[----:B------:R-:W2:Y:S01]  /*19b0*/  LDCU.64 UR22, c[0x0][0x4e8] ;  /* 0x00009d00ff1677ac */ /* 0x000ea20008000a00 */
[----:B------:R-:W-:Y:S01]  /*19c0*/  VIADD R24, R2, UR15 ;  /* 0x0000000f02187c36 */ /* 0x000fe20008000000 */
[----:B------:R-:W-:Y:S01]  /*19d0*/  ISETP.NE.U32.AND P2, PT, R51, RZ, PT ;  /* 0x000000ff3300720c */ /* 0x000fe20003f45070 */
[----:B------:R-:W-:Y:S01]  /*19e0*/  VIADD R20, R20, UR28 ;  /* 0x0000001c14147c36 */ /* 0x000fe20008000000 */
[----:B------:R-:W-:Y:S01]  /*19f0*/  ISETP.NE.U32.AND P6, PT, R50, RZ, PT ;  /* 0x000000ff3200720c */ /* 0x000fe20003fc5070 */
[----:B------:R-:W-:Y:S01]  /*1a00*/  VIADD R26, R2, UR14 ;  /* 0x0000000e021a7c36 */ /* 0x000fe20008000000 */
[----:B---3--:R-:W-:Y:S01]  /*1a10*/  UIADD3 UR34, UP0, UPT, UR8, -UR10, URZ ;  /* 0x8000000a08227290 */ /* 0x008fe2000ff1e0ff */
[----:B------:R-:W-:-:S02]  /*1a20*/  SHF.R.S32.HI R25, RZ, 0x1f, R24 ;  /* 0x0000001fff197819 */ /* 0x000fc40000011418 */
[----:B------:R-:W-:Y:S01]  /*1a30*/  SHF.R.S32.HI R3, RZ, 0x1f, R20 ;  /* 0x0000001fff037819 */ /* 0x000fe20000011414 */
[----:B------:R-:W-:Y:S01]  /*1a40*/  UIADD3.X UR28, UPT, UPT, UR9, ~UR11, URZ, UP0, !UPT ;  /* 0x8000000b091c7290 */ /* 0x000fe200087fe4ff */
[----:B------:R-:W-:Y:S01]  /*1a50*/  SHF.R.S32.HI R27, RZ, 0x1f, R26 ;  /* 0x0000001fff1b7819 */ /* 0x000fe2000001141a */
[----:B------:R-:W3:Y:S01]  /*1a60*/  LDCU.64 UR8, c[0x0][0x400] ;  /* 0x00008000ff0877ac */ /* 0x000ee20008000a00 */
[----:B-1----:R-:W-:Y:S01]  /*1a70*/  IMAD.WIDE.U32 R24, R20, UR16, R24 ;  /* 0x0000001014187c25 */ /* 0x002fe2000f8e0018 */
[----:B------:R-:W-:Y:S01]  /*1a80*/  ISETP.NE.U32.AND P1, PT, R49, RZ, PT ;  /* 0x000000ff3100720c */ /* 0x000fe20003f25070 */
[----:B------:R-:W-:-:S04]  /*1a90*/  DEPBAR.LE SB0, 0x0 ;  /* 0x000080000000791a */ /* 0x000fc80000000000 */
[----:B------:R-:W-:Y:S01]  /*1aa0*/  IMAD R21, R3, UR16, RZ ;  /* 0x0000001003157c24 */ /* 0x000fe2000f8e02ff */
[----:B------:R-:W1:Y:S01]  /*1ab0*/  LDCU.64 UR10, c[0x0][0x3e8] ;  /* 0x00007d00ff0a77ac */ /* 0x000e620008000a00 */
[----:B------:R-:W-:Y:S01]  /*1ac0*/  BAR.SYNC.DEFER_BLOCKING 0x0 ;  /* 0x0000000000007b1d */ /* 0x000fe20000010000 */
[----:B--2---:R-:W-:Y:S01]  /*1ad0*/  LEA R22, P4, R24, UR22, 0x3 ;  /* 0x0000001618167c11 */ /* 0x004fe2000f8818ff */
[----:B------:R-:W-:Y:S01]  /*1ae0*/  IMAD R21, R20, UR17, R21 ;  /* 0x0000001114157c24 */ /* 0x000fe2000f8e0215 */
[----:B----4-:R-:W-:Y:S01]  /*1af0*/  UIADD3 UR35, UP0, UPT, UR4, -UR6, URZ ;  /* 0x8000000604237290 */ /* 0x010fe2000ff1e0ff */
[----:B------:R-:W-:Y:S01]  /*1b00*/  ISETP.NE.U32.AND P5, PT, R48, RZ, PT ;  /* 0x000000ff3000720c */ /* 0x000fe20003fa5070 */
[----:B------:R-:W-:Y:S01]  /*1b10*/  UIMAD.WIDE.U32 UR36, UR27, UR16, URZ ;  /* 0x000000101b2472a5 */ /* 0x000fe2000f8e00ff */
[----:B------:R-:W-:Y:S01]  /*1b20*/  IMAD.IADD R21, R25, 0x1, R21 ;  /* 0x0000000119157824 */ /* 0x000fe200078e0215 */
[----:B------:R-:W-:Y:S01]  /*1b30*/  UIADD3.X UR22, UPT, UPT, UR5, ~UR7, URZ, UP0, !UPT ;  /* 0x8000000705167290 */ /* 0x000fe200087fe4ff */
[----:B------:R-:W2:Y:S01]  /*1b40*/  LDCU.64 UR4, c[0x0][0x4e0] ;  /* 0x00009c00ff0477ac */ /* 0x000ea20008000a00 */
[----:B---3--:R-:W-:-:S02]  /*1b50*/  IMAD R3, R3, UR8, RZ ;  /* 0x0000000803037c24 */ /* 0x008fc4000f8e02ff */
[----:B------:R-:W-:Y:S01]  /*1b60*/  LEA.HI.X R23, R24, UR23, R21, 0x3, P4 ;  /* 0x0000001718177c11 */ /* 0x000fe2000a0f1c15 */
[C---:B------:R-:W-:Y:S01]  /*1b70*/  IMAD.WIDE.U32 R26, R20.reuse, UR8, R26 ;  /* 0x00000008141a7c25 */ /* 0x040fe2000f8e001a */
[----:B------:R-:W3:Y:S01]  /*1b80*/  LDCU.64 UR6, c[0x0][0x408] ;  /* 0x00008100ff0677ac */ /* 0x000ee20008000a00 */
[----:B------:R-:W-:Y:S02]  /*1b90*/  ISETP.NE.U32.AND P4, PT, R47, RZ, PT ;  /* 0x000000ff2f00720c */ /* 0x000fe40003f85070 */
[----:B------:R-:W-:Y:S01]  /*1ba0*/  IMAD R3, R20, UR9, R3 ;  /* 0x0000000914037c24 */ /* 0x000fe2000f8e0203 */
[----:B------:R-:W-:Y:S02]  /*1bb0*/  UIMAD UR23, UR29, UR16, URZ ;  /* 0x000000101d1772a4 */ /* 0x000fe4000f8e02ff */
[----:B------:R-:W-:Y:S01]  /*1bc0*/  ULEA UR34, UP1, UR36, UR34, 0x3 ;  /* 0x0000002224227291 */ /* 0x000fe2000f8218ff */
[----:B------:R-:W-:Y:S01]  /*1bd0*/  IMAD.IADD R3, R27, 0x1, R3 ;  /* 0x000000011b037824 */ /* 0x000fe200078e0203 */
[----:B------:R-:W-:-:S02]  /*1be0*/  UIMAD UR23, UR27, UR17, UR23 ;  /* 0x000000111b1772a4 */ /* 0x000fc4000f8e0217 */
[----:B------:R-:W-:Y:S01]  /*1bf0*/  UIMAD UR29, UR29, UR8, URZ ;  /* 0x000000081d1d72a4 */ /* 0x000fe2000f8e02ff */
[----:B------:R-:W-:Y:S01]  /*1c00*/  @!PT LDS RZ, [RZ] ;  /* 0x00000000fffff984 */ /* 0x000fe20000000800 */
[----:B------:R-:W-:Y:S01]  /*1c10*/  @!PT LDS RZ, [RZ] ;  /* 0x00000000fffff984 */ /* 0x000fe20000000800 */
[----:B------:R-:W-:Y:S01]  /*1c20*/  @!PT LDS RZ, [RZ] ;  /* 0x00000000fffff984 */ /* 0x000fe20000000800 */
[----:B------:R-:W-:Y:S01]  /*1c30*/  LDGSTS.E.LTC128B.64 [R55], desc[UR18][R22.64], P0 ;  /* 0x0000000016377fae */ /* 0x000fe200081a1612 */
[----:B-1----:R-:W-:Y:S01]  /*1c40*/  IADD3 R24, P0, PT, R22, UR10, RZ ;  /* 0x0000000a16187c10 */ /* 0x002fe2000ff1e0ff */
[----:B------:R-:W-:Y:S02]  /*1c50*/  UIADD3 UR23, UPT, UPT, UR37, UR23, URZ ;  /* 0x0000001725177290 */ /* 0x000fe4000fffe0ff */
[----:B------:R-:W-:Y:S01]  /*1c60*/  LDGSTS.E.LTC128B.64 [R55+0x80], desc[UR18][R22.64+0x80], P3 ;  /* 0x0008008016377fae */ /* 0x000fe200099a1612 */
[----:B------:R-:W-:Y:S01]  /*1c70*/  IADD3.X R25, PT, PT, R23, UR11, RZ, P0, !PT ;  /* 0x0000000b17197c10 */ /* 0x000fe200087fe4ff */
[----:B------:R-:W-:Y:S01]  /*1c80*/  ULEA.HI.X UR23, UR36, UR28, UR23, 0x3, UP1 ;  /* 0x0000001c24177291 */ /* 0x000fe200088f1c17 */
[----:B--2---:R-:W-:Y:S01]  /*1c90*/  LEA R2, P0, R26, UR4, 0x3 ;  /* 0x000000041a027c11 */ /* 0x004fe2000f8018ff */
[----:B------:R-:W-:Y:S01]  /*1ca0*/  UIMAD UR29, UR27, UR9, UR29 ;  /* 0x000000091b1d72a4 */ /* 0x000fe2000f8e021d */
[----:B------:R-:W-:Y:S01]  /*1cb0*/  ISETP.NE.U32.AND P3, PT, R46, RZ, PT ;  /* 0x000000ff2e00720c */ /* 0x000fe20003f65070 */
[----:B------:R-:W-:Y:S01]  /*1cc0*/  LDGSTS.E.LTC128B.64 [R55+0x800], desc[UR18][R24.64], P2 ;  /* 0x0080000018377fae */ /* 0x000fe200091a1612 */
[----:B------:R-:W-:Y:S01]  /*1cd0*/  LEA.HI.X R3, R26, UR5, R3, 0x3, P0 ;  /* 0x000000051a037c11 */ /* 0x000fe200080f1c03 */
[----:B------:R-:W-:Y:S01]  /*1ce0*/  UIMAD.WIDE.U32 UR4, UR27, UR8, URZ ;  /* 0x000000081b0472a5 */ /* 0x000fe2000f8e00ff */
[----:B------:R-:W-:Y:S01]  /*1cf0*/  ISETP.NE.U32.AND P2, PT, R45, RZ, PT ;  /* 0x000000ff2d00720c */ /* 0x000fe20003f45070 */
[----:B------:R1:W-:Y:S01]  /*1d00*/  LDGSTS.E.LTC128B.64 [R55+0x880], desc[UR18][R24.64+0x80], P6 ;  /* 0x0088008018377fae */ /* 0x0003e2000b1a1612 */
[----:B------:R-:W-:Y:S01]  /*1d10*/  ISETP.NE.U32.AND P0, PT, R44, RZ, PT ;  /* 0x000000ff2c00720c */ /* 0x000fe20003f05070 */
[----:B------:R-:W-:Y:S01]  /*1d20*/  ULEA UR35, UP0, UR4, UR35, 0x3 ;  /* 0x0000002304237291 */ /* 0x000fe2000f8018ff */
[----:B------:R-:W-:Y:S01]  /*1d30*/  ISETP.NE.U32.AND P6, PT, R43, RZ, PT ;  /* 0x000000ff2b00720c */ /* 0x000fe20003fc5070 */
[----:B------:R-:W-:Y:S01]  /*1d40*/  LDGSTS.E.LTC128B.64 [R55+0x3000], desc[UR18][R2.64], P1 ;  /* 0x0300000002377fae */ /* 0x000fe200089a1612 */
[----:B---3--:R-:W-:Y:S01]  /*1d50*/  IADD3 R20, P1, PT, R2, UR6, RZ ;  /* 0x0000000602147c10 */ /* 0x008fe2000ff3e0ff */
[----:B------:R-:W-:-:S02]  /*1d60*/  UIADD3 UR29, UPT, UPT, UR5, UR29, URZ ;  /* 0x0000001d051d7290 */ /* 0x000fc4000fffe0ff */
[----:B------:R2:W-:Y:S01]  /*1d70*/  LDGSTS.E.LTC128B.64 [R55+0x3080], desc[UR18][R2.64+0x80], P5 ;  /* 0x0308008002377fae */ /* 0x0005e2000a9a1612 */
[----:B------:R-:W-:Y:S01]  /*1d80*/  IADD3.X R21, PT, PT, R3, UR7, RZ, P1, !PT ;  /* 0x0000000703157c10 */ /* 0x000fe20008ffe4ff */
[----:B------:R-:W-:Y:S01]  /*1d90*/  ULEA.HI.X UR22, UR4, UR22, UR29, 0x3, UP0 ;  /* 0x0000001604167291 */ /* 0x000fe200080f1c1d */
[----:B------:R-:W-:Y:S01]  /*1da0*/  ISETP.NE.U32.AND P5, PT, R42, RZ, PT ;  /* 0x000000ff2a00720c */ /* 0x000fe20003fa5070 */
[----:B------:R-:W-:Y:S02]  /*1db0*/  UISETP.GE.AND UP0, UPT, UR31, 0x10, UPT ;  /* 0x000000101f00788c */ /* 0x000fe4000bf06270 */
[----:B------:R-:W-:Y:S01]  /*1dc0*/  LDGSTS.E.LTC128B.64 [R55+0x3800], desc[UR18][R20.64], P4 ;  /* 0x0380000014377fae */ /* 0x000fe2000a1a1612 */
[----:B------:R-:W-:-:S03]  /*1dd0*/  ISETP.NE.U32.AND P4, PT, R41, RZ, PT ;  /* 0x000000ff2900720c */ /* 0x000fc60003f85070 */
[----:B------:R3:W-:Y:S01]  /*1de0*/  LDGSTS.E.LTC128B.64 [R55+0x3880], desc[UR18][R20.64+0x80], P3 ;  /* 0x0388008014377fae */ /* 0x0007e200099a1612 */
[----:B------:R-:W-:-:S03]  /*1df0*/  ISETP.NE.U32.AND P3, PT, R40, RZ, PT ;  /* 0x000000ff2800720c */ /* 0x000fc60003f65070 */
[----:B------:R-:W0:Y:S01]  /*1e00*/  LDGDEPBAR ;  /* 0x00000000000079af */ /* 0x000e220000000000 */
[----:B-1----:R-:W-:-:S04]  /*1e10*/  IADD3 R24, P1, PT, R24, UR34, RZ ;  /* 0x0000002218187c10 */ /* 0x002fc8000ff3e0ff */
[----:B------:R-:W-:Y:S02]  /*1e20*/  IADD3.X R25, PT, PT, R25, UR23, RZ, P1, !PT ;  /* 0x0000001719197c10 */ /* 0x000fe40008ffe4ff */
[----:B--2---:R-:W-:-:S03]  /*1e30*/  IADD3 R2, P1, PT, R24, UR10, RZ ;  /* 0x0000000a18027c10 */ /* 0x004fc6000ff3e0ff */
[----:B------:R1:W-:Y:S01]  /*1e40*/  LDGSTS.E.LTC128B.64 [R55+0x1000], desc[UR18][R24.64], P2 ;  /* 0x0100000018377fae */ /* 0x0003e200091a1612 */
[----:B------:R-:W-:Y:S02]  /*1e50*/  ISETP.NE.U32.AND P2, PT, R39, RZ, PT ;  /* 0x000000ff2700720c */ /* 0x000fe40003f45070 */
[----:B------:R-:W-:Y:S01]  /*1e60*/  IADD3.X R3, PT, PT, R25, UR11, RZ, P1, !PT ;  /* 0x0000000b19037c10 */ /* 0x000fe20008ffe4ff */
[----:B------:R1:W-:Y:S01]  /*1e70*/  LDGSTS.E.LTC128B.64 [R55+0x1080], desc[UR18][R24.64+0x80], P0 ;  /* 0x0108008018377fae */ /* 0x0003e200081a1612 */
[----:B------:R-:W-:Y:S02]  /*1e80*/  IADD3 R22, P0, PT, R20, UR35, RZ ;  /* 0x0000002314167c10 */ /* 0x000fe4000ff1e0ff */
[----:B------:R-:W-:Y:S01]  /*1e90*/  ISETP.NE.U32.AND P1, PT, R38, RZ, PT ;  /* 0x000000ff2600720c */ /* 0x000fe20003f25070 */
[----:B------:R1:W-:Y:S01]  /*1ea0*/  LDGSTS.E.LTC128B.64 [R55+0x1800], desc[UR18][R2.64], P6 ;  /* 0x0180000002377fae */ /* 0x0003e2000b1a1612 */
[----:B------:R-:W-:Y:S02]  /*1eb0*/  IADD3.X R23, PT, PT, R21, UR22, RZ, P0, !PT ;  /* 0x0000001615177c10 */ /* 0x000fe400087fe4ff */
[----:B---3--:R-:W-:Y:S01]  /*1ec0*/  IADD3 R20, P0, PT, R22, UR6, RZ ;  /* 0x0000000616147c10 */ /* 0x008fe2000ff1e0ff */
[----:B------:R1:W-:Y:S03]  /*1ed0*/  LDGSTS.E.LTC128B.64 [R55+0x1880], desc[UR18][R2.64+0x80], P5 ;  /* 0x0188008002377fae */ /* 0x0003e6000a9a1612 */
[----:B------:R-:W-:Y:S01]  /*1ee0*/  IADD3.X R21, PT, PT, R23, UR7, RZ, P0, !PT ;  /* 0x0000000717157c10 */ /* 0x000fe200087fe4ff */
[----:B------:R1:W-:Y:S04]  /*1ef0*/  LDGSTS.E.LTC128B.64 [R55+0x4000], desc[UR18][R22.64], P4 ;  /* 0x0400000016377fae */ /* 0x0003e8000a1a1612 */
[----:B------:R1:W-:Y:S04]  /*1f00*/  LDGSTS.E.LTC128B.64 [R55+0x4080], desc[UR18][R22.64+0x80], P3 ;  /* 0x0408008016377fae */ /* 0x0003e800099a1612 */
[----:B------:R1:W-:Y:S04]  /*1f10*/  LDGSTS.E.LTC128B.64 [R55+0x4800], desc[UR18][R20.64], P2 ;  /* 0x0480000014377fae */ /* 0x0003e800091a1612 */
[----:B------:R1:W-:Y:S04]  /*1f20*/  LDGSTS.E.LTC128B.64 [R55+0x4880], desc[UR18][R20.64+0x80], P1 ;  /* 0x0488008014377fae */ /* 0x0003e800089a1612 */
[----:B------:R-:W0:Y:S01]  /*1f30*/  LDGDEPBAR ;  /* 0x00000000000079af */ /* 0x000e220000000000 */
[----:B------:R-:W-:-:S04]  /*1f40*/  DEPBAR.LE SB0, 0x1 ;  /* 0x000080400000791a */ /* 0x000fc80000000000 */
[----:B------:R-:W-:Y:S06]  /*1f50*/  BAR.SYNC.DEFER_BLOCKING 0x0 ;  /* 0x0000000000007b1d */ /* 0x000fec0000010000 */
[----:B------:R-:W-:Y:S05]  /*1f60*/  BRA.U !UP0, `(.L_x_3) ;  /* 0x0000000908007547 */ /* 0x000fea000b800000 */
[----:B------:R2:W3:Y:S01]  /*1f70*/  LDS.128 R44, [R0+UR32+0x3000] ;  /* 0x00300020002c7984 */ /* 0x0004e20008000c00 */
[----:B-1----:R-:W1:Y:S01]  /*1f80*/  LDC.64 R20, c[0x0][0x3f0] ;  /* 0x0000fc00ff147b82 */ /* 0x002e620000000a00 */
[----:B------:R-:W-:Y:S01]  /*1f90*/  IMAD.MOV.U32 R49, RZ, RZ, R24 ;  /* 0x000000ffff317224 */ /* 0x000fe200078e0018 */
[----:B------:R-:W-:Y:S01]  /*1fa0*/  MOV R51, R22 ;  /* 0x0000001600337202 */ /* 0x000fe20000000f00 */
[----:B------:R2:W1:Y:S01]  /*1fb0*/  LDS.128 R40, [R0+UR33] ;  /* 0x0000002100287984 */ /* 0x0004620008000c00 */
[----:B------:R-:W-:Y:S01]  /*1fc0*/  IMAD.MOV.U32 R48, RZ, RZ, R25 ;  /* 0x000000ffff307224 */ /* 0x000fe200078e0019 */
[----:B------:R-:W-:Y:S01]  /*1fd0*/  MOV R50, R23 ;  /* 0x0000001700327202 */ /* 0x000fe20000000f00 */
[----:B------:R-:W1:Y:S02]  /*1fe0*/  LDCU.64 UR6, c[0x0][0x3e8] ;  /* 0x00007d00ff0677ac */ /* 0x000e640008000a00 */
[----:B------:R-:W1:Y:S01]  /*1ff0*/  LDC.64 R2, c[0x0][0x410] ;  /* 0x00010400ff027b82 */ /* 0x000e620000000a00 */
[----:B------:R-:W1:Y:S01]  /*2000*/  LDCU.64 UR4, c[0x0][0x408] ;  /* 0x00008100ff0477ac */ /* 0x000e620008000a00 */
[----:B------:R-:W-:Y:S01]  /*2010*/  UMOV UR11, URZ ;  /* 0x000000ff000b7c82 */ /* 0x000fe20008000000 */
[----:B------:R-:W-:Y:S01]  /*2020*/  UMOV UR17, 0x2 ;  /* 0x0000000200117882 */ /* 0x000fe20000000000 */
[----:B------:R-:W-:Y:S01]  /*2030*/  UMOV UR23, 0x2000 ;  /* 0x0000200000177882 */ /* 0x000fe20000000000 */
[----:B------:R-:W-:Y:S01]  /*2040*/  UMOV UR22, 0x2000 ;  /* 0x0000200000167882 */ /* 0x000fe20000000000 */
[----:B------:R-:W-:-:S05]  /*2050*/  UMOV UR8, 0xffffe000 ;  /* 0xffffe00000087882 */ /* 0x000fca0000000000 */
.L_x_4:
[----:B------:R-:W-:Y:S01]  /*2060*/  LDS.128 R36, [R0+UR33+0x400] ;  /* 0x0004002100247984 */ /* 0x000fe20008000c00 */
[----:B------:R-:W-:Y:S01]  /*2070*/  LOP3.LUT P5, RZ, R67, 0x1, RZ, 0xc0, !PT ;  /* 0x0000000143ff7812 */ /* 0x000fe200078ac0ff */
[----:B------:R-:W-:Y:S01]  /*2080*/  VIADD R23, R55, UR23 ;  /* 0x0000001737177c36 */ /* 0x000fe20008000000 */
[----:B------:R-:W-:Y:S01]  /*2090*/  LOP3.LUT P4, RZ, R66, 0x1, RZ, 0xc0, !PT ;  /* 0x0000000142ff7812 */ /* 0x000fe2000788c0ff */
[----:B------:R-:W4:Y:S01]  /*20a0*/  LDS.128 R32, [R0+UR32+0x3400] ;  /* 0x0034002000207984 */ /* 0x000f220008000c00 */
[----:B-1----:R-:W-:Y:S01]  /*20b0*/  IADD3 R49, P3, P2, R49, UR6, R20 ;  /* 0x0000000631317c10 */ /* 0x002fe2000fa7e014 */
[----:B------:R-:W-:Y:S01]  /*20c0*/  VIADD R22, R55, UR22 ;  /* 0x0000001637167c36 */ /* 0x000fe20008000000 */
[----:B------:R-:W-:Y:S01]  /*20d0*/  IADD3 R51, P1, P0, R51, UR4, R2 ;  /* 0x0000000433337c10 */ /* 0x000fe2000f83e002 */
[----:B------:R-:W-:-:S04]  /*20e0*/  DEPBAR.LE SB5, 0x3 ;  /* 0x0000d0c00000791a */ /* 0x000fc80000000000 */
[----:B---3--:R-:W5:Y:S01]  /*20f0*/  DMMA.8x8x4 R4, R40, R44, R4 ;  /* 0x0000002c2804723f */ /* 0x008f620000000004 */
[----:B------:R-:W-:Y:S01]  /*2100*/  IADD3.X R48, PT, PT, R48, UR7, R21, P3, P2 ;  /* 0x0000000730307c10 */ /* 0x000fe20009fe4415 */
[----:B------:R-:W-:Y:S01]  /*2110*/  UIADD3 UR11, UPT, UPT, UR11, 0x1, URZ ;  /* 0x000000010b0b7890 */ /* 0x000fe2000fffe0ff */
[----:B------:R-:W-:Y:S01]  /*2120*/  IADD3.X R50, PT, PT, R50, UR5, R3, P1, P0 ;  /* 0x0000000532327c10 */ /* 0x000fe20008fe0403 */
[----:B------:R-:W-:Y:S01]  /*2130*/  UIADD3 UR9, UPT, UPT, UR30, -0x1, URZ ;  /* 0xffffffff1e097890 */ /* 0x000fe2000fffe0ff */
[----:B------:R-:W-:Y:S01]  /*2140*/  @P5 IMAD.MOV.U32 R26, RZ, RZ, R49 ;  /* 0x000000ffff1a5224 */ /* 0x000fe200078e0031 */
[----:B------:R-:W-:Y:S01]  /*2150*/  UISETP.NE.AND UP0, UPT, UR11, 0x3, UPT ;  /* 0x000000030b00788c */ /* 0x000fe2000bf05270 */
[----:B------:R-:W-:Y:S01]  /*2160*/  @P5 IMAD.MOV.U32 R27, RZ, RZ, R48 ;  /* 0x000000ffff1b5224 */ /* 0x000fe200078e0030 */
[----:B------:R-:W-:Y:S01]  /*2170*/  UIADD3 UR17, UPT, UPT, UR17, 0x1, URZ ;  /* 0x0000000111117890 */ /* 0x000fe2000fffe0ff */
[----:B------:R-:W-:Y:S01]  /*2180*/  @P4 IMAD.MOV.U32 R24, RZ, RZ, R51 ;  /* 0x000000ffff184224 */ /* 0x000fe200078e0033 */
[----:B------:R-:W-:Y:S01]  /*2190*/  USEL UR10, UR8, 0x1000, !UP0 ;  /* 0x00001000080a7887 */ /* 0x000fe2000c000000 */
[----:B------:R-:W-:Y:S01]  /*21a0*/  @P4 IMAD.MOV.U32 R25, RZ, RZ, R50 ;  /* 0x000000ffff194224 */ /* 0x000fe200078e0032 */
[----:B------:R-:W-:Y:S01]  /*21b0*/  @!PT LDS RZ, [RZ] ;  /* 0x00000000fffff984 */ /* 0x000fe20000000800 */
[----:B------:R-:W-:Y:S01]  /*21c0*/  @!PT LDS RZ, [RZ] ;  /* 0x00000000fffff984 */ /* 0x000fe20000000800 */
[----:B------:R-:W-:Y:S01]  /*21d0*/  @!PT LDS RZ, [RZ] ;  /* 0x00000000fffff984 */ /* 0x000fe20000000800 */
[----:B------:R-:W-:Y:S01]  /*21e0*/  @P5 LDGSTS.E.LTC128B.64 [R23], desc[UR18][R26.64] ;  /* 0x000000001a175fae */ /* 0x000fe2000b9a1612 */
[----:B------:R-:W-:Y:S01]  /*21f0*/  USEL UR11, UR11, URZ, UP0 ;  /* 0x000000ff0b0b7287 */ /* 0x000fe20008000000 */
[----:B------:R-:W-:-:S04]  /*2200*/  DEPBAR.LE SB5, 0x3 ;  /* 0x0000d0c00000791a */ /* 0x000fc80000000000 */
[----:B------:R-:W5:Y:S01]  /*2210*/  DMMA.8x8x4 R8, R40, R46, R8 ;  /* 0x0000002e2808723f */ /* 0x000f620000000008 */
[----:B------:R1:W-:Y:S01]  /*2220*/  @P4 LDGSTS.E.LTC128B.64 [R22+0x3000], desc[UR18][R24.64] ;  /* 0x0300000018164fae */ /* 0x0003e2000b9a1612 */
[----:B------:R-:W-:Y:S02]  /*2230*/  UISETP.GT.AND UP0, UPT, UR30, -0x1, UPT ;  /* 0xffffffff1e00788c */ /* 0x000fe4000bf04270 */
[----:B------:R-:W-:Y:S01]  /*2240*/  UISETP.NE.AND UP1, UPT, UR17, 0x3, UPT ;  /* 0x000000031100788c */ /* 0x000fe2000bf25270 */
[----:B------:R-:W-:Y:S01]  /*2250*/  LDS.128 R28, [R0+UR33+0x800] ;  /* 0x00080021001c7984 */ /* 0x000fe20008000c00 */
[----:B------:R-:W-:Y:S02]  /*2260*/  UMOV UR30, UR9 ;  /* 0x00000009001e7c82 */ /* 0x000fe40008000000 */
[----:B------:R-:W-:Y:S02]  /*2270*/  USEL UR16, UR8, 0x1000, !UP1 ;  /* 0x0000100008107887 */ /* 0x000fe4000c800000 */
[----:B------:R-:W-:-:S02]  /*2280*/  USEL UR17, UR17, URZ, UP1 ;  /* 0x000000ff11117287 */ /* 0x000fc40008800000 */
[----:B------:R-:W-:Y:S02]  /*2290*/  UIADD3 UR22, UPT, UPT, UR16, UR22, URZ ;  /* 0x0000001610167290 */ /* 0x000fe4000fffe0ff */
[----:B------:R-:W-:Y:S01]  /*22a0*/  UIADD3 UR23, UPT, UPT, UR16, UR23, URZ ;  /* 0x0000001710177290 */ /* 0x000fe2000fffe0ff */
[----:B------:R-:W-:-:S04]  /*22b0*/  DEPBAR.LE SB5, 0x3 ;  /* 0x0000d0c00000791a */ /* 0x000fc80000000000 */
[----:B------:R-:W5:Y:S01]  /*22c0*/  DMMA.8x8x4 R12, R42, R46, R12 ;  /* 0x0000002e2a0c723f */ /* 0x000f62000000000c */
[----:B-1----:R-:W1:Y:S01]  /*22d0*/  LDS.128 R24, [R0+UR32+0x3800] ;  /* 0x0038002000187984 */ /* 0x002e620008000c00 */
[----:B------:R-:W-:-:S14]  /*22e0*/  DEPBAR.LE SB5, 0x3 ;  /* 0x0000d0c00000791a */ /* 0x000fdc0000000000 */
[----:B------:R3:W5:Y:S02]  /*22f0*/  DMMA.8x8x4 R16, R42, R44, R16 ;  /* 0x0000002c2a10723f */ /* 0x0007640000000010 */
[----:B---3--:R-:W-:Y:S01]  /*2300*/  VIADD R44, R0, UR32 ;  /* 0x00000020002c7c36 */ /* 0x008fe20008000000 */
[----:B------:R-:W-:-:S13]  /*2310*/  DEPBAR.LE SB5, 0x3 ;  /* 0x0000d0c00000791a */ /* 0x000fda0000000000 */
[----:B----4-:R-:W5:Y:S01]  /*2320*/  DMMA.8x8x4 R4, R36, R32, R4 ;  /* 0x000000202404723f */ /* 0x010f620000000004 */
[----:B------:R-:W-:-:S15]  /*2330*/  DEPBAR.LE SB5, 0x3 ;  /* 0x0000d0c00000791a */ /* 0x000fde0000000000 */
[----:B------:R-:W5:Y:S01]  /*2340*/  DMMA.8x8x4 R8, R36, R34, R8 ;  /* 0x000000222408723f */ /* 0x000f620000000008 */
[----:B------:R-:W-:-:S15]  /*2350*/  DEPBAR.LE SB5, 0x3 ;  /* 0x0000d0c00000791a */ /* 0x000fde0000000000 */
[----:B------:R-:W5:Y:S01]  /*2360*/  DMMA.8x8x4 R12, R38, R34, R12 ;  /* 0x00000022260c723f */ /* 0x000f62000000000c */
[----:B------:R-:W-:-:S15]  /*2370*/  DEPBAR.LE SB5, 0x3 ;  /* 0x0000d0c00000791a */ /* 0x000fde0000000000 */
[----:B------:R3:W5:Y:S02]  /*2380*/  DMMA.8x8x4 R36, R38, R32, R16 ;  /* 0x000000202624723f */ /* 0x0007640000000010 */
[----:B---3--:R-:W-:Y:S02]  /*2390*/  SHF.R.U32.HI R16, RZ, 0x1, R67 ;  /* 0x00000001ff107819 */ /* 0x008fe40000011643 */
[----:B------:R-:W-:Y:S02]  /*23a0*/  SHF.R.U32.HI R17, RZ, 0x1, R66 ;  /* 0x00000001ff117819 */ /* 0x000fe40000011642 */
[----:B------:R-:W-:Y:S02]  /*23b0*/  LOP3.LUT P1, RZ, R16, 0x1, RZ, 0xc0, !PT ;  /* 0x0000000110ff7812 */ /* 0x000fe4000782c0ff */
[----:B------:R-:W-:Y:S01]  /*23c0*/  LOP3.LUT P0, RZ, R17, 0x1, RZ, 0xc0, !PT ;  /* 0x0000000111ff7812 */ /* 0x000fe2000780c0ff */
[----:B------:R-:W-:-:S07]  /*23d0*/  DEPBAR.LE SB5, 0x3 ;  /* 0x0000d0c00000791a */ /* 0x000fce0000000000 */
[----:B-1----:R-:W5:Y:S03]  /*23e0*/  DMMA.8x8x4 R4, R28, R24, R4 ;  /* 0x000000181c04723f */ /* 0x002f660000000004 */
[----:B------:R-:W-:Y:S02]  /*23f0*/  @P1 IMAD.MOV.U32 R16, RZ, RZ, R49 ;  /* 0x000000ffff101224 */ /* 0x000fe400078e0031 */
[----:B------:R-:W-:-:S05]  /*2400*/  @P1 IMAD.MOV.U32 R17, RZ, RZ, R48 ;  /* 0x000000ffff111224 */ /* 0x000fca00078e0030 */
[----:B------:R-:W-:Y:S01]  /*2410*/  @!PT LDS RZ, [RZ] ;  /* 0x00000000fffff984 */ /* 0x000fe20000000800 */
[----:B------:R-:W-:Y:S01]  /*2420*/  @!PT LDS RZ, [RZ] ;  /* 0x00000000fffff984 */ /* 0x000fe20000000800 */
[----:B------:R-:W-:Y:S01]  /*2430*/  @!PT LDS RZ, [RZ] ;  /* 0x00000000fffff984 */ /* 0x000fe20000000800 */
[----:B------:R1:W-:Y:S01]  /*2440*/  @P1 LDGSTS.E.LTC128B.64 [R23+0x80], desc[UR18][R16.64+0x80] ;  /* 0x0008008010171fae */ /* 0x0003e2000b9a1612 */
[----:B------:R-:W-:-:S04]  /*2450*/  IADD3 R40, P1, PT, R49, UR6, RZ ;  /* 0x0000000631287c10 */ /* 0x000fc8000ff3e0ff */
[----:B------:R-:W-:Y:S01]  /*2460*/  IADD3.X R41, PT, PT, R48, UR7, RZ, P1, !PT ;  /* 0x0000000730297c10 */ /* 0x000fe20008ffe4ff */
[----:B------:R-:W-:-:S04]  /*2470*/  DEPBAR.LE SB5, 0x3 ;  /* 0x0000d0c00000791a */ /* 0x000fc80000000000 */
[----:B------:R3:W5:Y:S02]  /*2480*/  DMMA.8x8x4 R8, R28, R26, R8 ;  /* 0x0000001a1c08723f */ /* 0x0007640000000008 */
[----:B---3--:R-:W-:Y:S02]  /*2490*/  SHF.R.U32.HI R29, RZ, 0x2, R67 ;  /* 0x00000002ff1d7819 */ /* 0x008fe40000011643 */
[----:B------:R-:W-:Y:S02]  /*24a0*/  SHF.R.U32.HI R28, RZ, 0x2, R66 ;  /* 0x00000002ff1c7819 */ /* 0x000fe40000011642 */
[----:B------:R-:W-:Y:S02]  /*24b0*/  LOP3.LUT P5, RZ, R29, 0x1, RZ, 0xc0, !PT ;  /* 0x000000011dff7812 */ /* 0x000fe400078ac0ff */
[----:B------:R-:W-:Y:S01]  /*24c0*/  LOP3.LUT P4, RZ, R28, 0x1, RZ, 0xc0, !PT ;  /* 0x000000011cff7812 */ /* 0x000fe2000788c0ff */
[----:B------:R-:W-:-:S07]  /*24d0*/  DEPBAR.LE SB5, 0x3 ;  /* 0x0000d0c00000791a */ /* 0x000fce0000000000 */
[----:B------:R3:W5:Y:S02]  /*24e0*/  DMMA.8x8x4 R12, R30, R26, R12 ;  /* 0x0000001a1e0c723f */ /* 0x000764000000000c */
[----:B---3--:R-:W-:Y:S02]  /*24f0*/  SHF.R.U32.HI R27, RZ, 0x3, R67 ;  /* 0x00000003ff1b7819 */ /* 0x008fe40000011643 */
[----:B------:R-:W-:Y:S01]  /*2500*/  SHF.R.U32.HI R26, RZ, 0x3, R66 ;  /* 0x00000003ff1a7819 */ /* 0x000fe20000011642 */
[----:B-1----:R-:W-:Y:S01]  /*2510*/  @P0 IMAD.MOV.U32 R16, RZ, RZ, R51 ;  /* 0x000000ffff100224 */ /* 0x002fe200078e0033 */
[----:B------:R-:W-:Y:S01]  /*2520*/  LOP3.LUT P3, RZ, R27, 0x1, RZ, 0xc0, !PT ;  /* 0x000000011bff7812 */ /* 0x000fe2000786c0ff */
[----:B------:R-:W-:Y:S01]  /*2530*/  @P0 IMAD.MOV.U32 R17, RZ, RZ, R50 ;  /* 0x000000ffff110224 */ /* 0x000fe200078e0032 */
[----:B------:R-:W-:-:S04]  /*2540*/  LOP3.LUT P2, RZ, R26, 0x1, RZ, 0xc0, !PT ;  /* 0x000000011aff7812 */ /* 0x000fc8000784c0ff */
[----:B------:R1:W-:Y:S01]  /*2550*/  @P0 LDGSTS.E.LTC128B.64 [R22+0x3080], desc[UR18][R16.64+0x80] ;  /* 0x0308008010160fae */ /* 0x0003e2000b9a1612 */
[----:B------:R-:W-:-:S03]  /*2560*/  IADD3 R28, P0, PT, R51, UR4, RZ ;  /* 0x00000004331c7c10 */ /* 0x000fc6000ff1e0ff */
[----:B------:R-:W-:Y:S01]  /*2570*/  LDS.128 R32, [R0+UR33+0xc00] ;  /* 0x000c002100207984 */ /* 0x000fe20008000c00 */
[----:B------:R-:W-:Y:S01]  /*2580*/  IADD3.X R29, PT, PT, R50, UR5, RZ, P0, !PT ;  /* 0x00000005321d7c10 */ /* 0x000fe200087fe4ff */
[----:B------:R-:W-:-:S04]  /*2590*/  DEPBAR.LE SB5, 0x3 ;  /* 0x0000d0c00000791a */ /* 0x000fc80000000000 */
[----:B------:R-:W5:Y:S01]  /*25a0*/  DMMA.8x8x4 R24, R30, R24, R36 ;  /* 0x000000181e18723f */ /* 0x000f620000000024 */
[----:B------:R-:W-:-:S04]  /*25b0*/  ISETP.NE.AND P0, PT, RZ, UR9, PT ;  /* 0x00000009ff007c0c */ /* 0x000fc8000bf05270 */
[----:B------:R-:W-:Y:S02]  /*25c0*/  SEL R67, R67, RZ, P0 ;  /* 0x000000ff43437207 */ /* 0x000fe40000000000 */
[----:B------:R-:W-:Y:S01]  /*25d0*/  SEL R66, R66, RZ, P0 ;  /* 0x000000ff42427207 */ /* 0x000fe20000000000 */
[----:B-1----:R-:W1:Y:S01]  /*25e0*/  LDS.128 R16, [R0+UR32+0x3c00] ;  /* 0x003c002000107984 */ /* 0x002e620008000c00 */
[----:B------:R-:W-:-:S03]  /*25f0*/  UIADD3 UR32, UPT, UPT, UR10, UR32, URZ ;  /* 0x000000200a207290 */ /* 0x000fc6000fffe0ff */
[----:B------:R-:W-:Y:S01]  /*2600*/  @!PT LDS RZ, [RZ] ;  /* 0x00000000fffff984 */ /* 0x000fe20000000800 */
[----:B------:R-:W-:Y:S01]  /*2610*/  @!PT LDS RZ, [RZ] ;  /* 0x00000000fffff984 */ /* 0x000fe20000000800 */
[----:B------:R-:W-:Y:S01]  /*2620*/  @!PT LDS RZ, [RZ] ;  /* 0x00000000fffff984 */ /* 0x000fe20000000800 */
[----:B------:R-:W-:Y:S04]  /*2630*/  @P5 LDGSTS.E.LTC128B.64 [R23+0x800], desc[UR18][R40.64] ;  /* 0x0080000028175fae */ /* 0x000fe8000b9a1612 */
[----:B------:R-:W-:Y:S04]  /*2640*/  @P4 LDGSTS.E.LTC128B.64 [R22+0x3800], desc[UR18][R28.64] ;  /* 0x038000001c164fae */ /* 0x000fe8000b9a1612 */
[----:B------:R3:W-:Y:S04]  /*2650*/  @P3 LDGSTS.E.LTC128B.64 [R23+0x880], desc[UR18][R40.64+0x80] ;  /* 0x0088008028173fae */ /* 0x0007e8000b9a1612 */
[----:B------:R2:W-:Y:S04]  /*2660*/  @P2 LDGSTS.E.LTC128B.64 [R22+0x3880], desc[UR18][R28.64+0x80] ;  /* 0x038800801c162fae */ /* 0x0005e8000b9a1612 */
[----:B------:R-:W0:Y:S01]  /*2670*/  LDGDEPBAR ;  /* 0x00000000000079af */ /* 0x000e220000000000 */
[----:B---3--:R-:W-:Y:S01]  /*2680*/  VIADD R40, R0, UR33 ;  /* 0x0000002100287c36 */ /* 0x008fe20008000000 */
[----:B------:R-:W-:-:S04]  /*2690*/  DEPBAR.LE SB5, 0x3 ;  /* 0x0000d0c00000791a */ /* 0x000fc80000000000 */
[----:B-1----:R2:W5:Y:S01]  /*26a0*/  DMMA.8x8x4 R4, R32, R16, R4 ;  /* 0x000000102004723f */ /* 0x0025620000000004 */
[----:B------:R-:W-:Y:S01]  /*26b0*/  UIADD3 UR33, UPT, UPT, UR10, UR33, URZ ;  /* 0x000000210a217290 */ /* 0x000fe2000fffe0ff */
[----:B------:R-:W-:-:S04]  /*26c0*/  DEPBAR.LE SB0, 0x1 ;  /* 0x000080400000791a */ /* 0x000fc80000000000 */
[----:B------:R-:W-:Y:S06]  /*26d0*/  BAR.SYNC.DEFER_BLOCKING 0x0 ;  /* 0x0000000000007b1d */ /* 0x000fec0000010000 */
[----:B------:R-:W-:-:S04]  /*26e0*/  DEPBAR.LE SB5, 0x3 ;  /* 0x0000d0c00000791a */ /* 0x000fc80000000000 */
[----:B------:R2:W5:Y:S01]  /*26f0*/  DMMA.8x8x4 R8, R32, R18, R8 ;  /* 0x000000122008723f */ /* 0x0005620000000008 */
[----:B------:R-:W1:Y:S01]  /*2700*/  LDS.128 R40, [R40+UR10] ;  /* 0x0000000a28287984 */ /* 0x000e620008000c00 */
[----:B------:R-:W-:-:S14]  /*2710*/  DEPBAR.LE SB5, 0x3 ;  /* 0x0000d0c00000791a */ /* 0x000fdc0000000000 */
[----:B------:R2:W5:Y:S01]  /*2720*/  DMMA.8x8x4 R12, R34, R18, R12 ;  /* 0x00000012220c723f */ /* 0x000562000000000c */
[----:B------:R-:W3:Y:S01]  /*2730*/  LDS.128 R44, [R44+UR10+0x3000] ;  /* 0x0030000a2c2c7984 */ /* 0x000ee20008000c00 */
[----:B------:R-:W-:-:S14]  /*2740*/  DEPBAR.LE SB5, 0x3 ;  /* 0x0000d0c00000791a */ /* 0x000fdc0000000000 */
[----:B------:R2:W5:Y:S02]  /*2750*/  DMMA.8x8x4 R16, R34, R16, R24 ;  /* 0x000000102210723f */ /* 0x0005640000000018 */
[----:B--2---:R-:W-:Y:S05]  /*2760*/  BRA.U UP0, `(.L_x_4) ;  /* 0xfffffff9003c7547 */ /* 0x004fea000b83ffff */
.L_x_3:
[----:B------:R-:W0:Y:S01]  /*2770*/  LDGDEPBAR ;  /* 0x00000000000079af */ /* 0x000e220000000000 */
[----:B------:R-:W2:Y:S03]  /*2780*/  LDCU.64 UR4, c[0x0][0x4c0] ;  /* 0x00009800ff0477ac */ /* 0x000ea60008000a00 */
[----:B------:R-:W0:Y:S01]  /*2790*/  LDGDEPBAR ;  /* 0x00000000000079af */ /* 0x000e220000000000 */
[----:B--2---:R-:W-:-:S04]  /*27a0*/  UISETP.NE.U32.AND UP0, UPT, UR4, URZ, UPT ;  /* 0x000000ff0400728c */ /* 0x004fc8000bf05070 */
[----:B------:R-:W-:Y:S01]  /*27b0*/  UISETP.NE.AND.EX UP0, UPT, UR5, URZ, UPT, UP0 ;  /* 0x000000ff0500728c */ /* 0x000fe2000bf05300 */
[----:B------:R-:W-:-:S04]  /*27c0*/  DEPBAR.LE SB0, 0x0 ;  /* 0x000080000000791a */ /* 0x000fc80000000000 */
[----:B------:R-:W-:Y:S06]  /*27d0*/  BAR.SYNC.DEFER_BLOCKING 0x0 ;  /* 0x0000000000007b1d */ /* 0x000fec0000010000 */
[----:B------:R-:W-:Y:S05]  /*27e0*/  BRA.U !UP0, `(.L_x_5) ;  /* 0x00000001081c7547 */ /* 0x000fea000b800000 */
[----:B-1----:R-:W1:Y:S02]  /*27f0*/  LDC.64 R2, c[0x0][0x4c0] ;  /* 0x00013000ff027b82 */ /* 0x002e640000000a00 */
[----:B-1----:R-:W2:Y:S02]  /*2800*/  LDG.E.64 R2, desc[UR18][R2.64] ;  /* 0x0000001202027981 */ /* 0x002ea4000c1e1b00 */
[----:B--2---:R-:W-:-:S04]  /*2810*/  ISETP.NE.U32.AND P0, PT, R2, RZ, PT ;  /* 0x000000ff0200720c */ /* 0x004fc80003f05070 */
[----:B------:R-:W-:-:S13]  /*2820*/  ISETP.NE.AND.EX P0, PT, R3, RZ, PT, P0 ;  /* 0x000000ff0300720c */ /* 0x000fda0003f05300 */
[----:B------:R-:W-:Y:S05]  /*2830*/  @!P0 BRA `(.L_x_5) ;  /* 0x0000000000088947 */ /* 0x000fea0003800000 */
[----:B------:R2:W4:Y:S01]  /*2840*/  LD.E.64 R72, desc[UR18][R2.64] ;  /* 0x0000001202487980 */ /* 0x000522000c101b00 */
[----:B------:R-:W-:Y:S05]  /*2850*/  BRA `(.L_x_6) ;  /* 0x0000000000187947 */ /* 0x000fea0003800000 */
.L_x_5:
[----:B------:R-:W2:Y:S02]  /*2860*/  LDCU.64 UR4, c[0x0][0x4b0] ;  /* 0x00009600ff0477ac */ /* 0x000ea40008000a00 */
[----:B--2---:R-:W-:-:S04]  /*2870*/  UISETP.NE.U32.AND UP0, UPT, UR4, URZ, UPT ;  /* 0x000000ff0400728c */ /* 0x004fc8000bf05070 */
[----:B------:R-:W-:-:S09]  /*2880*/  UISETP.NE.AND.EX UP0, UPT, UR5, URZ, UPT, UP0 ;  /* 0x000000ff0500728c */ /* 0x000fd2000bf05300 */
[----:B------:R-:W-:Y:S05]  /*2890*/  BRA.U !UP0, `(.L_x_6) ;  /* 0x0000000108087547 */ /* 0x000fea000b800000 */
[----:B------:R-:W2:Y:S02]  /*28a0*/  LDC.64 R72, c[0x0][0x4b0] ;  /* 0x00012c00ff487b82 */ /* 0x000ea40000000a00 */
[----:B--2---:R-:W4:Y:S02]  /*28b0*/  LDG.E.64 R72, desc[UR18][R72.64] ;  /* 0x0000001248487981 */ /* 0x004f24000c1e1b00 */
.L_x_6:
[----:B------:R-:W1:Y:S02]  /*28c0*/  LDCU.64 UR4, c[0x0][0x4c8] ;  /* 0x00009900ff0477ac */ /* 0x000e640008000a00 */
[----:B-1----:R-:W-:-:S04]  /*28d0*/  UISETP.NE.U32.AND UP0, UPT, UR4, URZ, UPT ;  /* 0x000000ff0400728c */ /* 0x002fc8000bf05070 */
[----:B------:R-:W-:-:S09]  /*28e0*/  UISETP.NE.AND.EX UP0, UPT, UR5, URZ, UPT, UP0 ;  /* 0x000000ff0500728c */ /* 0x000fd2000bf05300 */
[----:B------:R-:W-:Y:S05]  /*28f0*/  BRA.U !UP0, `(.L_x_7) ;  /* 0x00000001081c7547 */ /* 0x000fea000b800000 */
[----:B--2---:R-:W1:Y:S02]  /*2900*/  LDC.64 R2, c[0x0][0x4c8] ;  /* 0x00013200ff027b82 */ /* 0x004e640000000a00 */
[----:B-1----:R-:W2:Y:S02]  /*2910*/  LDG.E.64 R2, desc[UR18][R2.64] ;  /* 0x0000001202027981 */ /* 0x002ea4000c1e1b00 */
[----:B--2---:R-:W-:-:S04]  /*2920*/  ISETP.NE.U32.AND P0, PT, R2, RZ, PT ;  /* 0x000000ff0200720c */ /* 0x004fc80003f05070 */
[----:B------:R-:W-:-:S13]  /*2930*/  ISETP.NE.AND.EX P0, PT, R3, RZ, PT, P0 ;  /* 0x000000ff0300720c */ /* 0x000fda0003f05300 */
[----:B------:R-:W-:Y:S05]  /*2940*/  @!P0 BRA `(.L_x_7) ;  /* 0x0000000000088947 */ /* 0x000fea0003800000 */
[----:B------:R1:W4:Y:S01]  /*2950*/  LD.E.64 R70, desc[UR18][R2.64] ;  /* 0x0000001202467980 */ /* 0x000322000c101b00 */
[----:B------:R-:W-:Y:S05]  /*2960*/  BRA `(.L_x_8) ;  /* 0x0000000000187947 */ /* 0x000fea0003800000 */
.L_x_7:
[----:B------:R-:W1:Y:S02]  /*2970*/  LDCU.64 UR4, c[0x0][0x4b8] ;  /* 0x00009700ff0477ac */ /* 0x000e640008000a00 */
[----:B-1----:R-:W-:-:S04]  /*2980*/  UISETP.NE.U32.AND UP0, UPT, UR4, URZ, UPT ;  /* 0x000000ff0400728c */ /* 0x002fc8000bf05070 */
[----:B------:R-:W-:-:S09]  /*2990*/  UISETP.NE.AND.EX UP0, UPT, UR5, URZ, UPT, UP0 ;  /* 0x000000ff0500728c */ /* 0x000fd2000bf05300 */
[----:B------:R-:W-:Y:S05]  /*29a0*/  BRA.U !UP0, `(.L_x_8) ;  /* 0x0000000108087547 */ /* 0x000fea000b800000 */
[----:B------:R-:W1:Y:S02]  /*29b0*/  LDC.64 R70, c[0x0][0x4b8] ;  /* 0x00012e00ff467b82 */ /* 0x000e640000000a00 */
[----:B-1----:R-:W4:Y:S02]  /*29c0*/  LDG.E.64 R70, desc[UR18][R70.64] ;  /* 0x0000001246467981 */ /* 0x002f24000c1e1b00 */
.L_x_8:
[----:B------:R-:W2:Y:S01]  /*29d0*/  LDCU UR22, c[0x0][0x4d0] ;  /* 0x00009a00ff1677ac */ /* 0x000ea20008000800 */
[----:B------:R-:W3:Y:S01]  /*29e0*/  LDCU UR6, c[0x0][0x38c] ;  /* 0x00007180ff0677ac */ /* 0x000ee20008000800 */
[----:B------:R-:W1:Y:S01]  /*29f0*/  LDCU.64 UR4, c[0x0][0x4f0] ;  /* 0x00009e00ff0477ac */ /* 0x000e620008000a00 */
[----:B------:R-:W1:Y:S01]  /*2a00*/  LDCU.64 UR10, c[0x0][0x520] ;  /* 0x0000a400ff0a77ac */ /* 0x000e620008000a00 */
[----:B------:R-:W1:Y:S01]  /*2a10*/  LDCU.64 UR8, c[0x0][0x4f8] ;  /* 0x00009f00ff0877ac */ /* 0x000e620008000a00 */
[----:B--2---:R-:W-:Y:S02]  /*2a20*/  UISETP.NE.AND UP0, UPT, UR22, URZ, UPT ;  /* 0x000000ff1600728c */ /* 0x004fe4000bf05270 */
[----:B---3--:R-:W-:Y:S01]  /*2a30*/  UIMAD UR20, UR20, UR6, UR21 ;  /* 0x00000006141472a4 */ /* 0x008fe2000f8e0215 */
[----:B-1----:R-:W-:Y:S02]  /*2a40*/  MOV R2, UR4 ;  /* 0x0000000400027c02 */ /* 0x002fe40008000f00 */
[----:B------:R-:W-:Y:S01]  /*2a50*/  MOV R3, UR5 ;  /* 0x0000000500037c02 */ /* 0x000fe20008000f00 */
[----:B------:R-:W-:-:S03]  /*2a60*/  UIMAD.WIDE UR20, UR20, 0x4, UR10 ;  /* 0x00000004141478a5 */ /* 0x000fc6000f8e020a */
[----:B------:R-:W-:Y:S09]  /*2a70*/  BRA.U UP0, `(.L_x_9) ;  /* 0x0000000100387547 */ /* 0x000ff2000b800000 */
[----:B------:R-:W1:Y:S01]  /*2a80*/  LDCU UR4, c[0x0][0x394] ;  /* 0x00007280ff0477ac */ /* 0x000e620008000800 */
[----:B------:R-:W-:Y:S01]  /*2a90*/  MOV R24, 0xffffffff ;  /* 0xffffffff00187802 */ /* 0x000fe20000000f00 */
[----:B-1----:R-:W-:-:S09]  /*2aa0*/  UISETP.GE.AND UP0, UPT, UR4, 0x2, UPT ;  /* 0x000000020400788c */ /* 0x002fd2000bf06270 */
[----:B------:R-:W-:Y:S05]  /*2ab0*/  BRA.U !UP0, `(.L_x_10) ;  /* 0x0000000108c07547 */ /* 0x000fea000b800000 */
[----:B------:R-:W-:Y:S01]  /*2ac0*/  ISETP.NE.AND P0, PT, R54, RZ, PT ;  /* 0x000000ff3600720c */ /* 0x000fe20003f05270 */
[----:B------:R-:W-:Y:S02]  /*2ad0*/  IMAD.MOV.U32 R24, RZ, RZ, -0x1 ;  /* 0xffffffffff187424 */ /* 0x000fe400078e00ff */
[----:B------:R-:W-:Y:S02]  /*2ae0*/  IMAD.U32 R20, RZ, RZ, UR20 ;  /* 0x00000014ff147e24 */ /* 0x000fe4000f8e00ff */
[----:B------:R-:W-:-:S08]  /*2af0*/  IMAD.U32 R21, RZ, RZ, UR21 ;  /* 0x00000015ff157e24 */ /* 0x000fd0000f8e00ff */
[----:B------:R1:W2:Y:S04]  /*2b00*/  @!P0 LDG.E.STRONG.GPU R24, desc[UR18][R20.64] ;  /* 0x0000001214188981 */ /* 0x0002a8000c1ef900 */
[----:B--2---:R-:W-:Y:S01]  /*2b10*/  @!P0 CCTL.IVALL ;  /* 0x00000000ff00898f */ /* 0x004fe20002000000 */
[----:B------:R-:W-:-:S04]  /*2b20*/  ISETP.NE.AND P0, PT, RZ, UR12, PT ;  /* 0x0000000cff007c0c */ /* 0x000fc8000bf05270 */
[----:B----4-:R-:W-:Y:S02]  /*2b30*/  FSEL R70, R70, RZ, !P0 ;  /* 0x000000ff46467208 */ /* 0x010fe40004000000 */
[----:B------:R-:W-:Y:S01]  /*2b40*/  FSEL R71, R71, 1.875, !P0 ;  /* 0x3ff0000047477808 */ /* 0x000fe20004000000 */
[----:B------:R-:W-:Y:S06]  /*2b50*/  BRA `(.L_x_10) ;  /* 0x0000000000987947 */ /* 0x000fec0003800000 */
.L_x_9:
[----:B------:R-:W-:Y:S01]  /*2b60*/  UISETP.NE.AND UP0, UPT, UR22, 0x3, UPT ;  /* 0x000000031600788c */ /* 0x000fe2000bf05270 */
[----:B------:R-:W-:-:S08]  /*2b70*/  MOV R24, 0xffffffff ;  /* 0xffffffff00187802 */ /* 0x000fd00000000f00 */
[----:B------:R-:W-:Y:S05]  /*2b80*/  BRA.U !UP0, `(.L_x_11) ;  /* 0x0000000108607547 */ /* 0x000fea000b800000 */
[----:B------:R-:W-:-:S09]  /*2b90*/  UISETP.NE.AND UP0, UPT, UR22, 0x2, UPT ;  /* 0x000000021600788c */ /* 0x000fd2000bf05270 */
[----:B------:R-:W-:Y:S05]  /*2ba0*/  BRA.U !UP0, `(.L_x_12) ;  /* 0x0000000108247547 */ /* 0x000fea000b800000 */
[----:B------:R-:W-:-:S09]  /*2bb0*/  UISETP.NE.AND UP0, UPT, UR22, 0x1, UPT ;  /* 0x000000011600788c */ /* 0x000fd2000bf05270 */
[----:B------:R-:W-:Y:S05]  /*2bc0*/  BRA.U UP0, `(.L_x_10) ;  /* 0x00000001007c7547 */ /* 0x000fea000b800000 */
[----:B------:R-:W1:Y:S01]  /*2bd0*/  LDCU.64 UR4, c[0x0][0x518] ;  /* 0x0000a300ff0477ac */ /* 0x000e620008000a00 */
[----:B------:R-:W2:Y:S01]  /*2be0*/  LDCU.64 UR8, c[0x0][0x4f8] ;  /* 0x00009f00ff0877ac */ /* 0x000ea20008000a00 */
[----:B-1----:R-:W-:-:S04]  /*2bf0*/  UIMAD.WIDE.U32 UR6, UR12, UR4, URZ ;  /* 0x000000040c0672a5 */ /* 0x002fc8000f8e00ff */
[----:B------:R-:W-:Y:S02]  /*2c00*/  UIMAD UR5, UR12, UR5, UR7 ;  /* 0x000000050c0572a4 */ /* 0x000fe4000f8e0207 */
[----:B--2---:R-:W-:-:S04]  /*2c10*/  ULEA UR8, UP0, UR6, UR8, 0x3 ;  /* 0x0000000806087291 */ /* 0x004fc8000f8018ff */
[----:B------:R-:W-:Y:S01]  /*2c20*/  ULEA.HI.X UR9, UR6, UR9, UR5, 0x3, UP0 ;  /* 0x0000000906097291 */ /* 0x000fe200080f1c05 */
[----:B------:R-:W-:Y:S11]  /*2c30*/  BRA `(.L_x_10) ;  /* 0x0000000000607947 */ /* 0x000ff60003800000 */
.L_x_12:
[----:B------:R-:W1:Y:S01]  /*2c40*/  LDCU.128 UR8, c[0x0][0x510] ;  /* 0x0000a200ff0877ac */ /* 0x000e620008000c00 */
[----:B------:R-:W2:Y:S01]  /*2c50*/  LDCU.128 UR4, c[0x0][0x4f0] ;  /* 0x00009e00ff0477ac */ /* 0x000ea20008000c00 */
[----:B-1----:R-:W-:Y:S02]  /*2c60*/  UIMAD.WIDE.U32 UR16, UR12, UR8, URZ ;  /* 0x000000080c1072a5 */ /* 0x002fe4000f8e00ff */
[----:B------:R-:W-:Y:S02]  /*2c70*/  UIMAD.WIDE.U32 UR28, UR12, UR10, URZ ;  /* 0x0000000a0c1c72a5 */ /* 0x000fe4000f8e00ff */
[----:B------:R-:W-:Y:S02]  /*2c80*/  UIMAD UR9, UR12, UR9, UR17 ;  /* 0x000000090c0972a4 */ /* 0x000fe4000f8e0211 */
[----:B--2---:R-:W-:Y:S02]  /*2c90*/  ULEA UR4, UP1, UR16, UR4, 0x3 ;  /* 0x0000000410047291 */ /* 0x004fe4000f8218ff */
[----:B------:R-:W-:-:S02]  /*2ca0*/  UIMAD UR11, UR12, UR11, UR29 ;  /* 0x0000000b0c0b72a4 */ /* 0x000fc4000f8e021d */
[----:B------:R-:W-:Y:S02]  /*2cb0*/  ULEA.HI.X UR5, UR16, UR5, UR9, 0x3, UP1 ;  /* 0x0000000510057291 */ /* 0x000fe400088f1c09 */
[----:B------:R-:W-:Y:S01]  /*2cc0*/  ULEA UR8, UP0, UR28, UR6, 0x3 ;  /* 0x000000061c087291 */ /* 0x000fe2000f8018ff */
[----:B------:R-:W-:-:S03]  /*2cd0*/  MOV R2, UR4 ;  /* 0x0000000400027c02 */ /* 0x000fc60008000f00 */
[----:B------:R-:W-:Y:S01]  /*2ce0*/  MOV R3, UR5 ;  /* 0x0000000500037c02 */ /* 0x000fe20008000f00 */
[----:B------:R-:W-:Y:S01]  /*2cf0*/  ULEA.HI.X UR9, UR28, UR7, UR11, 0x3, UP0 ;  /* 0x000000071c097291 */ /* 0x000fe200080f1c0b */
[----:B------:R-:W-:Y:S11]  /*2d00*/  BRA `(.L_x_10) ;  /* 0x00000000002c7947 */ /* 0x000ff60003800000 */
.L_x_11:
[----:B------:R-:W1:Y:S02]  /*2d10*/  LDCU.128 UR4, c[0x0][0x4f0] ;  /* 0x00009e00ff0477ac */ /* 0x000e640008000c00 */
[----:B-1----:R-:W-:-:S06]  /*2d20*/  UIMAD.WIDE.U32 UR6, UR12, 0x8, UR6 ;  /* 0x000000080c0678a5 */ /* 0x002fcc000f8e0006 */
[----:B------:R-:W-:Y:S02]  /*2d30*/  IMAD.U32 R20, RZ, RZ, UR6 ;  /* 0x00000006ff147e24 */ /* 0x000fe4000f8e00ff */
[----:B------:R-:W-:Y:S01]  /*2d40*/  IMAD.U32 R21, RZ, RZ, UR7 ;  /* 0x00000007ff157e24 */ /* 0x000fe2000f8e00ff */
[----:B------:R-:W-:-:S05]  /*2d50*/  UIMAD.WIDE.U32 UR4, UR12, 0x8, UR4 ;  /* 0x000000080c0478a5 */ /* 0x000fca000f8e0004 */
[----:B------:R-:W2:Y:S01]  /*2d60*/  LDG.E.64 R20, desc[UR18][R20.64] ;  /* 0x0000001214147981 */ /* 0x000ea2000c1e1b00 */
[----:B------:R-:W-:Y:S01]  /*2d70*/  MOV R2, UR4 ;  /* 0x0000000400027c02 */ /* 0x000fe20008000f00 */
[----:B------:R-:W-:-:S06]  /*2d80*/  IMAD.U32 R3, RZ, RZ, UR5 ;  /* 0x00000005ff037e24 */ /* 0x000fcc000f8e00ff */
[----:B------:R-:W4:Y:S01]  /*2d90*/  LDG.E.64 R2, desc[UR18][R2.64] ;  /* 0x0000001202027981 */ /* 0x000f22000c1e1b00 */
[----:B--2---:R-:W-:Y:S02]  /*2da0*/  R2UR UR8, R20 ;  /* 0x00000000140872ca */ /* 0x004fe400000e0000 */
[----:B------:R-:W-:-:S15]  /*2db0*/  R2UR UR9, R21 ;  /* 0x00000000150972ca */ /* 0x000fde00000e0000 */
.L_x_10:
[----:B------:R-:W2:Y:S01]  /*2dc0*/  LDCU UR23, c[0x0][0x394] ;  /* 0x00007280ff1777ac */ /* 0x000ea20008000800 */
[----:B-1----:R-:W-:Y:S01]  /*2dd0*/  IMAD.SHL.U32 R21, R57, 0x4, RZ ;  /* 0x0000000439157824 */ /* 0x002fe200078e00ff */
[----:B------:R-:W-:Y:S01]  /*2de0*/  SHF.R.U32.HI R30, RZ, 0x2, R54 ;  /* 0x00000002ff1e7819 */ /* 0x000fe20000011636 */
[----:B------:R-:W-:Y:S01]  /*2df0*/  VIADD R0, R56, UR14 ;  /* 0x0000000e38007c36 */ /* 0x000fe20008000000 */
[----:B------:R-:W-:Y:S01]  /*2e00*/  ULEA UR27, UR25, UR26, 0x1 ;  /* 0x0000001a191b7291 */ /* 0x000fe2000f8e08ff */
[----:B------:R-:W-:Y:S01]  /*2e10*/  SHF.R.U32.HI R20, RZ, 0x2, R56 ;  /* 0x00000002ff147819 */ /* 0x000fe20000011638 */
[----:B------:R-:W-:Y:S01]  /*2e20*/  USHF.L.U32 UR26, UR24, 0x3, URZ ;  /* 0x00000003181a7899 */ /* 0x000fe200080006ff */
[----:B------:R-:W1:Y:S01]  /*2e30*/  S2UR UR24, SR_CgaCtaId ;  /* 0x00000000001879c3 */ /* 0x000e620000008800 */
[----:B------:R-:W3:Y:S01]  /*2e40*/  LDCU.64 UR6, c[0x0][0x460] ;  /* 0x00008c00ff0677ac */ /* 0x000ee20008000a00 */
[----:B------:R-:W-:Y:S01]  /*2e50*/  LOP3.LUT R21, R21, 0x4, RZ, 0xc0, !PT ;  /* 0x0000000415157812 */ /* 0x000fe200078ec0ff */
[----:B------:R-:W-:Y:S01]  /*2e60*/  IMAD.WIDE R50, R0, 0x8, RZ ;  /* 0x0000000800327825 */ /* 0x000fe200078e02ff */
[----:B------:R-:W-:Y:S01]  /*2e70*/  LOP3.LUT R43, R54, 0x3, RZ, 0xc0, !PT ;  /* 0x00000003362b7812 */ /* 0x000fe200078ec0ff */
[----:B------:R-:W1:Y:S01]  /*2e80*/  LDCU.64 UR16, c[0x0][0x420] ;  /* 0x00008400ff1077ac */ /* 0x000e620008000a00 */
[----:B------:R-:W-:-:S02]  /*2e90*/  LOP3.LUT R30, R21, 0xf0, R30, 0xf8, !PT ;  /* 0x000000f0151e7812 */ /* 0x000fc400078ef81e */
[----:B------:R-:W-:Y:S01]  /*2ea0*/  SHF.R.U32.HI R42, RZ, 0x3, R54 ;  /* 0x00000003ff2a7819 */ /* 0x000fe20000011636 */
[----:B------:R-:W1:Y:S01]  /*2eb0*/  LDCU.64 UR10, c[0x0][0x440] ;  /* 0x00008800ff0a77ac */ /* 0x000e620008000a00 */
[----:B------:R-:W-:Y:S01]  /*2ec0*/  IADD3 R30, PT, PT, R30, UR15, RZ ;  /* 0x0000000f1e1e7c10 */ /* 0x000fe2000fffe0ff */
[----:B------:R-:W-:Y:S01]  /*2ed0*/  IMAD R43, R20, 0x12, R43 ;  /* 0x00000012142b7824 */ /* 0x000fe200078e022b */
[----:B------:R-:W-:Y:S01]  /*2ee0*/  LOP3.LUT R42, R21, 0x78, R42, 0xf8, !PT ;  /* 0x00000078152a7812 */ /* 0x000fe200078ef82a */
[----:B------:R-:W-:Y:S02]  /*2ef0*/  USHF.L.U32 UR27, UR27, 0x3, URZ ;  /* 0x000000031b1b7899 */ /* 0x000fe400080006ff */
[----:B--2---:R-:W-:Y:S02]  /*2f00*/  UISETP.GT.AND UP1, UPT, UR23, 0x1, UPT ;  /* 0x000000011700788c */ /* 0x004fe4000bf24270 */
[----:B------:R-:W-:Y:S01]  /*2f10*/  UIMAD UR26, UR27, 0x12, UR26 ;  /* 0x000000121b1a78a4 */ /* 0x000fe2000f8e021a */
[----:B------:R-:W-:Y:S01]  /*2f20*/  IMAD R42, R42, 0x24, R56 ;  /* 0x000000242a2a7824 */ /* 0x000fe200078e0238 */
[----:B------:R-:W-:Y:S01]  /*2f30*/  UISETP.EQ.AND UP1, UPT, UR22, URZ, UP1 ;  /* 0x000000ff1600728c */ /* 0x000fe20008f22270 */
[----:B---3--:R-:W-:Y:S01]  /*2f40*/  IMAD.U32 R23, RZ, RZ, UR6 ;  /* 0x00000006ff177e24 */ /* 0x008fe2000f8e00ff */
[----:B------:R-:W-:Y:S01]  /*2f50*/  UMOV UR25, 0x400 ;  /* 0x0000040000197882 */ /* 0x000fe20000000000 */
[----:B------:R-:W-:Y:S01]  /*2f60*/  IMAD.U32 R22, RZ, RZ, UR7 ;  /* 0x00000007ff167e24 */ /* 0x000fe2000f8e00ff */
[----:B------:R-:W2:Y:S01]  /*2f70*/  LDCU.64 UR4, c[0x0][0x420] ;  /* 0x00008400ff0477ac */ /* 0x000ea20008000a00 */
[----:B-1----:R-:W-:Y:S01]  /*2f80*/  IMAD.WIDE.U32 R20, R30, UR16, R50 ;  /* 0x000000101e147c25 */ /* 0x002fe2000f8e0032 */
[----:B------:R-:W-:-:S03]  /*2f90*/  ULEA UR24, UR24, UR25, 0x18 ;  /* 0x0000001918187291 */ /* 0x000fc6000f8ec0ff */
[----:B------:R-:W-:Y:S01]  /*2fa0*/  IMAD.WIDE.U32 R50, R30, R23, R50 ;  /* 0x000000171e327225 */ /* 0x000fe200078e0032 */
[----:B----4-:R-:W-:Y:S01]  /*2fb0*/  IADD3 R45, P1, PT, R2, R20, RZ ;  /* 0x00000014022d7210 */ /* 0x010fe20007f3e0ff */
[----:B------:R-:W1:Y:S01]  /*2fc0*/  LDCU.64 UR6, c[0x0][0x428] ;  /* 0x00008500ff0677ac */ /* 0x000e620008000a00 */
[----:B------:R-:W-:Y:S01]  /*2fd0*/  MOV R20, UR10 ;  /* 0x0000000a00147c02 */ /* 0x000fe20008000f00 */
[----:B------:R-:W-:Y:S01]  /*2fe0*/  IMAD R46, R30, R22, RZ ;  /* 0x000000161e2e7224 */ /* 0x000fe200078e02ff */
[----:B------:R-:W-:Y:S01]  /*2ff0*/  IADD3 R48, P0, PT, R50, UR8, RZ ;  /* 0x0000000832307c10 */ /* 0x000fe2000ff1e0ff */
[----:B------:R-:W-:Y:S02]  /*3000*/  IMAD R44, R30, UR17, R21 ;  /* 0x000000111e2c7c24 */ /* 0x000fe4000f8e0215 */
[----:B------:R-:W-:Y:S01]  /*3010*/  VIADD R43, R43, UR26 ;  /* 0x0000001a2b2b7c36 */ /* 0x000fe20008000000 */
[----:B------:R-:W-:Y:S01]  /*3020*/  IADD3 R47, PT, PT, R51, R46, RZ ;  /* 0x0000002e332f7210 */ /* 0x000fe20007ffe0ff */
[----:B------:R-:W-:Y:S01]  /*3030*/  IMAD.U32 R21, RZ, RZ, UR11 ;  /* 0x0000000bff157e24 */ /* 0x000fe2000f8e00ff */
[----:B------:R-:W-:-:S02]  /*3040*/  IADD3.X R44, PT, PT, R44, R3, RZ, P1, !PT ;  /* 0x000000032c2c7210 */ /* 0x000fc40000ffe4ff */
[----:B------:R-:W-:Y:S02]  /*3050*/  LEA R43, R43, UR24, 0x4 ;  /* 0x000000182b2b7c11 */ /* 0x000fe4000f8e20ff */
[----:B------:R-:W-:Y:S01]  /*3060*/  IADD3.X R49, PT, PT, R47, UR9, RZ, P0, !PT ;  /* 0x000000092f317c10 */ /* 0x000fe200087fe4ff */
[----:B--2---:R-:W-:Y:S06]  /*3070*/  BRA.U !UP1, `(.L_x_13) ;  /* 0x0000000109b47547 */ /* 0x004fec000b800000 */
[----:B------:R-:W-:-:S13]  /*3080*/  ISETP.NE.AND P0, PT, R24, UR12, PT ;  /* 0x0000000c18007c0c */ /* 0x000fda000bf05270 */
[----:B------:R-:W-:Y:S06]  /*3090*/  BAR.RED.AND.DEFER_BLOCKING 0x0, P0 ;  /* 0x0000000000007b1d */ /* 0x000fec0000014400 */
[----:B------:R-:W2:Y:S02]  /*30a0*/  B2R.RESULT RZ, P0 ;  /* 0x0000000000ff731c */ /* 0x000ea40000004000 */
[----:B--2---:R-:W-:Y:S05]  /*30b0*/  @!P0 BRA `(.L_x_14) ;  /* 0x0000000000308947 */ /* 0x004fea0003800000 */
[----:B------:R-:W-:-:S13]  /*30c0*/  ISETP.NE.AND P1, PT, R54, RZ, PT ;  /* 0x000000ff3600720c */ /* 0x000fda0003f25270 */
.L_x_16:
[----:B------:R-:W-:Y:S05]  /*30d0*/  YIELD ;  /* 0x0000000000007946 */ /* 0x000fea0003800000 */
[----:B--2--5:R-:W-:Y:S05]  /*30e0*/  @P1 BRA `(.L_x_15) ;  /* 0x0000000000101947 */ /* 0x024fea0003800000 */
[----:B------:R-:W-:Y:S02]  /*30f0*/  MOV R24, UR20 ;  /* 0x0000001400187c02 */ /* 0x000fe40008000f00 */
[----:B------:R-:W-:-:S05]  /*3100*/  MOV R25, UR21 ;  /* 0x0000001500197c02 */ /* 0x000fca0008000f00 */
[----:B------:R2:W3:Y:S04]  /*3110*/  LDG.E.STRONG.GPU R24, desc[UR18][R24.64] ;  /* 0x0000001218187981 */ /* 0x0004e8000c1ef900 */
[----:B---3--:R-:W-:Y:S01]  /*3120*/  CCTL.IVALL ;  /* 0x00000000ff00798f */ /* 0x008fe20002000000 */
.L_x_15:
[----:B------:R-:W-:Y:S01]  /*3130*/  ISETP.NE.AND P0, PT, R24, UR12, PT ;  /* 0x0000000c18007c0c */ /* 0x000fe2000bf05270 */
[----:B------:R-:W-:-:S12]  /*3140*/  WARPSYNC.ALL ;  /* 0x0000000000007948 */ /* 0x000fd80003800000 */
[----:B------:R-:W-:Y:S06]  /*3150*/  BAR.RED.AND.DEFER_BLOCKING 0x0, P0 ;  /* 0x0000000000007b1d */ /* 0x000fec0000014400 */
[----:B------:R-:W3:Y:S02]  /*3160*/  B2R.RESULT RZ, P0 ;  /* 0x0000000000ff731c */ /* 0x000ee40000004000 */
[----:B---3--:R-:W-:Y:S05]  /*3170*/  @P0 BRA `(.L_x_16) ;  /* 0xfffffffc00d40947 */ /* 0x008fea000383ffff */
.L_x_14:
[----:B------:R-:W-:Y:S05]  /*3180*/  WARPSYNC.ALL ;  /* 0x0000000000007948 */ /* 0x000fea0003800000 */
[----:B------:R-:W-:Y:S01]  /*3190*/  ISETP.NE.AND P0, PT, RZ, UR12, PT ;  /* 0x0000000cff007c0c */ /* 0x000fe2000bf05270 */
[----:B------:R-:W3:Y:S08]  /*31a0*/  LDC.64 R20, c[0x0][0x440] ;  /* 0x00011000ff147b82 */ /* 0x000ef00000000a00 */
[----:B------:R-:W-:Y:S01]  /*31b0*/  BAR.SYNC.DEFER_BLOCKING 0x0 ;  /* 0x0000000000007b1d */ /* 0x000fe20000010000 */
[----:B------:R-:W-:-:S02]  /*31c0*/  SEL R45, R45, R48, !P0 ;  /* 0x000000302d2d7207 */ /* 0x000fc40004000000 */
[----:B------:R-:W-:Y:S02]  /*31d0*/  SEL R44, R44, R49, !P0 ;  /* 0x000000312c2c7207 */ /* 0x000fe40004000000 */
[----:B------:R-:W-:Y:S01]  /*31e0*/  SEL R2, R2, UR8, !P0 ;  /* 0x0000000802027c07 */ /* 0x000fe2000c000000 */
[----:B------:R-:W4:Y:S01]  /*31f0*/  LDCU.64 UR10, c[0x0][0x460] ;  /* 0x00008c00ff0a77ac */ /* 0x000f220008000a00 */
[----:B------:R-:W-:Y:S01]  /*3200*/  SEL R3, R3, UR9, !P0 ;  /* 0x0000000903037c07 */ /* 0x000fe2000c000000 */
[----:B-1----:R-:W1:Y:S01]  /*3210*/  LDCU.128 UR4, c[0x0][0x420] ;  /* 0x00008400ff0477ac */ /* 0x002e620008000c00 */
[----:B------:R-:W-:-:S05]  /*3220*/  VOTEU.ANY UP0, P0 ;  /* 0x0000000000ff7886 */ /* 0x000fca0000000100 */
[----:B-1----:R-:W1:Y:S01]  /*3230*/  @UP0 LDCU UR6, c[0x0][0x468] ;  /* 0x00008d00ff0607ac */ /* 0x002e620008000800 */
[----:B---3--:R-:W3:Y:S01]  /*3240*/  @P0 LDC R20, c[0x0][0x480] ;  /* 0x00012000ff140b82 */ /* 0x008ee20000000800 */
[----:B----4-:R-:W-:Y:S01]  /*3250*/  IMAD.U32 R23, RZ, RZ, UR10 ;  /* 0x0000000aff177e24 */ /* 0x010fe2000f8e00ff */
[----:B------:R-:W1:Y:S01]  /*3260*/  @UP0 LDCU UR7, c[0x0][0x46c] ;  /* 0x00008d80ff0707ac */ /* 0x000e620008000800 */
[----:B------:R-:W-:-:S03]  /*3270*/  IMAD.U32 R22, RZ, RZ, UR11 ;  /* 0x0000000bff167e24 */ /* 0x000fc6000f8e00ff */
[----:B------:R-:W-:Y:S02]  /*3280*/  R2UR UR11, R23 ;  /* 0x00000000170b72ca */ /* 0x000fe400000e0000 */
[----:B------:R-:W1:Y:S01]  /*3290*/  @P0 LDC R21, c[0x0][0x484] ;  /* 0x00012100ff150b82 */ /* 0x000e620000000800 */
[----:B------:R-:W-:-:S10]  /*32a0*/  R2UR UR10, R22 ;  /* 0x00000000160a72ca */ /* 0x000fd400000e0000 */
[----:B------:R-:W-:-:S03]  /*32b0*/  USEL UR4, UR4, UR11, !UP0 ;  /* 0x0000000b04047287 */ /* 0x000fc6000c000000 */
[----:B------:R-:W-:Y:S01]  /*32c0*/  USEL UR5, UR5, UR10, !UP0 ;  /* 0x0000000a05057287 */ /* 0x000fe2000c000000 */
[----:B------:R-:W-:Y:S01]  /*32d0*/  @!PT LDS RZ, [RZ] ;  /* 0x00000000fffff984 */ /* 0x000fe20000000800 */
[----:B------:R-:W-:Y:S01]  /*32e0*/  @!PT LDS RZ, [RZ] ;  /* 0x00000000fffff984 */ /* 0x000fe20000000800 */
[----:B------:R-:W-:Y:S01]  /*32f0*/  @!PT LDS RZ, [RZ] ;  /* 0x00000000fffff984 */ /* 0x000fe20000000800 */
[----:B------:R-:W-:Y:S01]  /*3300*/  @!PT LDS RZ, [RZ] ;  /* 0x00000000fffff984 */ /* 0x000fe20000000800 */
[----:B------:R-:W-:Y:S06]  /*3310*/  MEMBAR.SC.GPU ;  /* 0x0000000000007992 */ /* 0x000fec0000002000 */
[----:B------:R-:W-:-:S00]  /*3320*/  ERRBAR ;  /* 0x00000000000079ab */ /* 0x000fc00000000000 */
[----:B------:R-:W-:Y:S06]  /*3330*/  CGAERRBAR ;  /* 0x00000000000075ab */ /* 0x000fec0000000000 */
[----:B------:R-:W-:Y:S01]  /*3340*/  CCTL.IVALL ;  /* 0x00000000ff00798f */ /* 0x000fe20002000000 */
.L_x_13:
[----:B------:R-:W-:Y:S01]  /*3350*/  DSETP.NEU.AND P0, PT, R70, RZ, PT ;  /* 0x000000ff4600722a */ /* 0x000fe20003f0d000 */
[----:B------:R-:W-:Y:S01]  /*3360*/  BSSY.RECONVERGENT B2, `(.L_x_17) ;  /* 0x000064d000027945 */ /* 0x000fe20003800200 */
[----:B------:R-:W-:-:S12]  /*3370*/  LEA R42, R42, UR24, 0x3 ;  /* 0x000000182a2a7c11 */ /* 0x000fd8000f8e18ff */
[----:B------:R-:W-:Y:S05]  /*3380*/  @!P0 BRA `(.L_x_18) ;  /* 0x00000040009c8947 */ /* 0x000fea0003800000 */
[----:B------:R-:W-:Y:S01]  /*3390*/  UISETP.GE.AND UP0, UPT, UR15, UR13, UPT ;  /* 0x0000000d0f00728c */ /* 0x000fe2000bf06270 */
[----:B------:R-:W-:Y:S08]  /*33a0*/  BSSY.RECONVERGENT B1, `(.L_x_19) ;  /* 0x00000fb000017945 */ /* 0x000ff00003800200 */
[----:B------:R-:W-:Y:S05]  /*33b0*/  BRA.U !UP0, `(.L_x_20) ;  /* 0x00000001086c7547 */ /* 0x000fea000b800000 */
[----:B------:R-:W1:Y:S01]  /*33c0*/  LDCU.64 UR10, c[0x0][0x380] ;  /* 0x00007000ff0a77ac */ /* 0x000e620008000a00 */
[----:B------:R-:W-:Y:S01]  /*33d0*/  CS2R R28, SRZ ;  /* 0x00000000001c7805 */ /* 0x000fe2000001ff00 */
[C---:B------:R-:W-:Y:S01]  /*33e0*/  VIADD R22, R30.reuse, 0x2 ;  /* 0x000000021e167836 */ /* 0x040fe20000000000 */
[----:B--2---:R-:W-:Y:S01]  /*33f0*/  CS2R R24, SRZ ;  /* 0x0000000000187805 */ /* 0x004fe2000001ff00 */
[----:B------:R-:W-:Y:S01]  /*3400*/  VIADD R23, R30, 0x1 ;  /* 0x000000011e177836 */ /* 0x000fe20000000000 */
[----:B------:R-:W-:Y:S02]  /*3410*/  CS2R R26, SRZ ;  /* 0x00000000001a7805 */ /* 0x000fe4000001ff00 */
[----:B-1----:R-:W-:-:S04]  /*3420*/  ISETP.GE.AND P1, PT, R0, UR11, PT ;  /* 0x0000000b00007c0c */ /* 0x002fc8000bf26270 */
[C---:B------:R-:W-:Y:S01]  /*3430*/  ISETP.LT.AND P4, PT, R30.reuse, UR10, !P1 ;  /* 0x0000000a1e007c0c */ /* 0x040fe2000cf81270 */
[----:B------:R-:W-:Y:S01]  /*3440*/  VIADD R31, R30, 0x3 ;  /* 0x000000031e1f7836 */ /* 0x000fe20000000000 */
[----:B------:R-:W-:Y:S02]  /*3450*/  ISETP.LT.AND P2, PT, R22, UR10, !P1 ;  /* 0x0000000a16007c0c */ /* 0x000fe4000cf41270 */
[----:B------:R-:W-:Y:S02]  /*3460*/  IADD3 R22, P0, PT, R45, UR6, RZ ;  /* 0x000000062d167c10 */ /* 0x000fe4000ff1e0ff */
[----:B------:R-:W-:Y:S02]  /*3470*/  ISETP.LT.AND P3, PT, R23, UR10, !P1 ;  /* 0x0000000a17007c0c */ /* 0x000fe4000cf61270 */
[----:B------:R-:W-:-:S05]  /*3480*/  IADD3.X R23, PT, PT, R44, UR7, RZ, P0, !PT ;  /* 0x000000072c177c10 */ /* 0x000fca00087fe4ff */
[----:B------:R-:W-:Y:S02]  /*3490*/  @P4 IMAD.MOV.U32 R34, RZ, RZ, R45 ;  /* 0x000000ffff224224 */ /* 0x000fe400078e002d */
[----:B------:R-:W-:Y:S01]  /*34a0*/  @P4 IMAD.MOV.U32 R35, RZ, RZ, R44 ;  /* 0x000000ffff234224 */ /* 0x000fe200078e002c */
[----:B------:R-:W-:Y:S02]  /*34b0*/  ISETP.LT.AND P1, PT, R31, UR10, !P1 ;  /* 0x0000000a1f007c0c */ /* 0x000fe4000cf21270 */
[----:B------:R-:W-:Y:S01]  /*34c0*/  IADD3 R32, P0, PT, R22, UR6, RZ ;  /* 0x0000000616207c10 */ /* 0x000fe2000ff1e0ff */
[----:B------:R1:W4:Y:S03]  /*34d0*/  @P3 LDG.E.LTC128B.64 R26, desc[UR18][R22.64] ;  /* 0x00000012161a3981 */ /* 0x000326000c1e1b20 */
[----:B------:R-:W-:Y:S01]  /*34e0*/  IADD3.X R33, PT, PT, R23, UR7, RZ, P0, !PT ;  /* 0x0000000717217c10 */ /* 0x000fe200087fe4ff */
[----:B------:R-:W4:Y:S04]  /*34f0*/  @P4 LDG.E.LTC128B.64 R28, desc[UR18][R34.64] ;  /* 0x00000012221c4981 */ /* 0x000f28000c1e1b20 */
[----:B------:R2:W4:Y:S01]  /*3500*/  @P2 LDG.E.LTC128B.64 R24, desc[UR18][R32.64] ;  /* 0x0000001220182981 */ /* 0x000522000c1e1b20 */
[----:B-1----:R-:W-:-:S02]  /*3510*/  CS2R R22, SRZ ;  /* 0x0000000000167805 */ /* 0x002fc4000001ff00 */
[----:B--2---:R-:W-:-:S04]  /*3520*/  IADD3 R32, P0, PT, R32, UR6, RZ ;  /* 0x0000000620207c10 */ /* 0x004fc8000ff1e0ff */
[----:B------:R-:W-:Y:S01]  /*3530*/  IADD3.X R33, PT, PT, R33, UR7, RZ, P0, !PT ;  /* 0x0000000721217c10 */ /* 0x000fe200087fe4ff */
[----:B------:R-:W-:Y:S08]  /*3540*/  @!P1 BRA `(.L_x_21) ;  /* 0x0000000c00809947 */ /* 0x000ff00003800000 */
[----:B------:R2:W4:Y:S01]  /*3550*/  LDG.E.LTC128B.64 R22, desc[UR18][R32.64] ;  /* 0x0000001220167981 */ /* 0x000522000c1e1b20 */
[----:B------:R-:W-:Y:S05]  /*3560*/  BRA `(.L_x_21) ;  /* 0x0000000c00787947 */ /* 0x000fea0003800000 */
.L_x_20:
[----:B------:R-:W-:Y:S01]  /*3570*/  IADD3 R22, P0, PT, -R2, R45, RZ ;  /* 0x0000002d02167210 */ /* 0x000fe20007f1e1ff */
[----:B------:R-:W-:Y:S04]  /*3580*/  BSSY.RECONVERGENT B0, `(.L_x_22) ;  /* 0x0000027000007945 */ /* 0x000fe80003800200 */
[----:B------:R-:W-:-:S05]  /*3590*/  IMAD.X R23, R44, 0x1, ~R3, P0 ;  /* 0x000000012c177824 */ /* 0x000fca00000e0e03 */
[----:B------:R-:W-:-:S04]  /*35a0*/  LOP3.LUT R24, R23, UR5, RZ, 0xfc, !PT ;  /* 0x0000000517187c12 */ /* 0x000fc8000f8efcff */
[----:B------:R-:W-:-:S13]  /*35b0*/  ISETP.NE.U32.AND P0, PT, R24, RZ, PT ;  /* 0x000000ff1800720c */ /* 0x000fda0003f05070 */
[----:B------:R-:W-:Y:S05]  /*35c0*/  @P0 BRA `(.L_x_23) ;  /* 0x0000000000540947 */ /* 0x000fea0003800000 */
[----:B------:R-:W4:Y:S01]  /*35d0*/  I2F.U32.RP R23, UR4 ;  /* 0x0000000400177d06 */ /* 0x000f220008209000 */
[----:B------:R-:W-:Y:S02]  /*35e0*/  MOV R24, RZ ;  /* 0x000000ff00187202 */ /* 0x000fe40000000f00 */
[----:B------:R-:W-:-:S05]  /*35f0*/  ISETP.NE.U32.AND P0, PT, RZ, UR4, PT ;  /* 0x00000004ff007c0c */ /* 0x000fca000bf05070 */
[----:B----4-:R-:W4:Y:S02]  /*3600*/  MUFU.RCP R23, R23 ;  /* 0x0000001700177308 */ /* 0x010f240000001000 */
[----:B----4-:R-:W-:-:S06]  /*3610*/  IADD3 R23, PT, PT, R23, 0xffffffe, RZ ;  /* 0x0ffffffe17177810 */ /* 0x010fcc0007ffe0ff */
[----:B--2---:R-:W2:Y:S02]  /*3620*/  F2I.FTZ.U32.TRUNC.NTZ R25, R23 ;  /* 0x0000001700197305 */ /* 0x004ea4000021f000 */
[----:B--2---:R-:W-:-:S04]  /*3630*/  IMAD.MOV R23, RZ, RZ, -R25 ;  /* 0x000000ffff177224 */ /* 0x004fc800078e0a19 */
[----:B------:R-:W-:-:S04]  /*3640*/  IMAD R23, R23, UR4, RZ ;  /* 0x0000000417177c24 */ /* 0x000fc8000f8e02ff */
[----:B------:R-:W-:-:S06]  /*3650*/  IMAD.HI.U32 R23, R25, R23, R24 ;  /* 0x0000001719177227 */ /* 0x000fcc00078e0018 */
[----:B------:R-:W-:-:S04]  /*3660*/  IMAD.HI.U32 R31, R23, R22, RZ ;  /* 0x00000016171f7227 */ /* 0x000fc800078e00ff */
[----:B------:R-:W-:-:S04]  /*3670*/  IMAD.MOV R23, RZ, RZ, -R31 ;  /* 0x000000ffff177224 */ /* 0x000fc800078e0a1f */
[----:B------:R-:W-:-:S05]  /*3680*/  IMAD R23, R23, UR4, R22 ;  /* 0x0000000417177c24 */ /* 0x000fca000f8e0216 */
[----:B------:R-:W-:-:S13]  /*3690*/  ISETP.GE.U32.AND P2, PT, R23, UR4, PT ;  /* 0x0000000417007c0c */ /* 0x000fda000bf46070 */
[----:B------:R-:W-:Y:S01]  /*36a0*/  @P2 IADD3 R23, PT, PT, R23, -UR4, RZ ;  /* 0x8000000417172c10 */ /* 0x000fe2000fffe0ff */
[----:B------:R-:W-:-:S03]  /*36b0*/  @P2 VIADD R31, R31, 0x1 ;  /* 0x000000011f1f2836 */ /* 0x000fc60000000000 */
[----:B------:R-:W-:-:S13]  /*36c0*/  ISETP.GE.U32.AND P1, PT, R23, UR4, PT ;  /* 0x0000000417007c0c */ /* 0x000fda000bf26070 */
[----:B------:R-:W-:Y:S02]  /*36d0*/  @P1 IADD3 R31, PT, PT, R31, 0x1, RZ ;  /* 0x000000011f1f1810 */ /* 0x000fe40007ffe0ff */
[----:B------:R-:W-:-:S04]  /*36e0*/  @!P0 LOP3.LUT R31, RZ, UR4, RZ, 0x33, !PT ;  /* 0x00000004ff1f8c12 */ /* 0x000fc8000f8e33ff */
[----:B------:R-:W-:-:S05]  /*36f0*/  IADD3 R23, PT, PT, -R31, RZ, RZ ;  /* 0x000000ff1f177210 */ /* 0x000fca0007ffe1ff */
[----:B------:R-:W-:Y:S01]  /*3700*/  IMAD R23, R23, UR4, R22 ;  /* 0x0000000417177c24 */ /* 0x000fe2000f8e0216 */
[----:B------:R-:W-:Y:S05]  /*3710*/  BRA `(.L_x_24) ;  /* 0x0000000000347947 */ /* 0x000fea0003800000 */
.L_x_23:
[----:B------:R-:W-:Y:S01]  /*3720*/  IMAD.MOV.U32 R32, RZ, RZ, R22 ;  /* 0x000000ffff207224 */ /* 0x000fe200078e0016 */
[----:B------:R-:W-:Y:S01]  /*3730*/  MOV R39, UR4 ;  /* 0x0000000400277c02 */ /* 0x000fe20008000f00 */
[----:B------:R-:W-:Y:S01]  /*3740*/  IMAD.MOV.U32 R31, RZ, RZ, R23 ;  /* 0x000000ffff1f7224 */ /* 0x000fe200078e0017 */
[----:B------:R-:W-:Y:S02]  /*3750*/  MOV R38, UR5 ;  /* 0x0000000500267c02 */ /* 0x000fe40008000f00 */
[----:B------:R-:W-:Y:S02]  /*3760*/  MOV R37, 0x3780 ;  /* 0x0000378000257802 */ /* 0x000fe40000000f00 */
[----:B-123-5:R-:W-:Y:S05]  /*3770*/  CALL.REL.NOINC `($__internal_0_$__cuda_sm20_div_u64) ;  /* 0x0000006000847944 */ /* 0x02efea0003c00000 */
[----:B------:R-:W-:-:S04]  /*3780*/  IADD3 R24, P0, PT, RZ, -R31, RZ ;  /* 0x8000001fff187210 */ /* 0x000fc80007f1e0ff */
[----:B------:R-:W-:Y:S01]  /*3790*/  IADD3.X R32, PT, PT, RZ, ~R32, RZ, P0, !PT ;  /* 0x80000020ff207210 */ /* 0x000fe200007fe4ff */
[----:B------:R-:W-:-:S04]  /*37a0*/  IMAD.WIDE.U32 R26, R24, UR4, R22 ;  /* 0x00000004181a7c25 */ /* 0x000fc8000f8e0016 */
[----:B------:R-:W-:Y:S01]  /*37b0*/  IMAD R32, R32, UR4, RZ ;  /* 0x0000000420207c24 */ /* 0x000fe2000f8e02ff */
[----:B------:R-:W-:-:S03]  /*37c0*/  MOV R23, R26 ;  /* 0x0000001a00177202 */ /* 0x000fc60000000f00 */
[----:B------:R-:W-:-:S05]  /*37d0*/  IMAD R24, R24, UR5, R32 ;  /* 0x0000000518187c24 */ /* 0x000fca000f8e0220 */
[----:B------:R-:W-:Y:S02]  /*37e0*/  IADD3 R24, PT, PT, R27, R24, RZ ;  /* 0x000000181b187210 */ /* 0x000fe40007ffe0ff */
.L_x_24:
[----:B-1----:R-:W-:Y:S05]  /*37f0*/  BSYNC.RECONVERGENT B0 ;  /* 0x0000000000007941 */ /* 0x002fea0003800200 */
.L_x_22:
[----:B------:R-:W1:Y:S01]  /*3800*/  LDCU.64 UR10, c[0x0][0x380] ;  /* 0x00007000ff0a77ac */ /* 0x000e620008000a00 */
[----:B------:R-:W-:Y:S02]  /*3810*/  PLOP3.LUT P1, PT, PT, PT, PT, 0x8, 0x80 ;  /* 0x000000000080781c */ /* 0x000fe40003f2e170 */
[----:B------:R-:W-:Y:S02]  /*3820*/  CS2R R28, SRZ ;  /* 0x00000000001c7805 */ /* 0x000fe4000001ff00 */
[----:B-1----:R-:W-:-:S04]  /*3830*/  ISETP.GE.AND P2, PT, R0, UR11, PT ;  /* 0x0000000b00007c0c */ /* 0x002fc8000bf46270 */
[----:B------:R-:W-:-:S13]  /*3840*/  ISETP.GE.OR P2, PT, R30, UR10, P2 ;  /* 0x0000000a1e007c0c */ /* 0x000fda0009746670 */
[--C-:B------:R-:W-:Y:S02]  /*3850*/  @!P2 SHF.R.U64 R23, R23, 0x3, R24.reuse ;  /* 0x000000031717a819 */ /* 0x100fe40000001218 */
[----:B------:R-:W-:Y:S02]  /*3860*/  @!P2 SHF.R.U32.HI R24, RZ, 0x3, R24 ;  /* 0x00000003ff18a819 */ /* 0x000fe40000011618 */
[----:B------:R-:W-:Y:S02]  /*3870*/  @!P2 SHF.R.S32.HI R22, RZ, 0x1f, R31 ;  /* 0x0000001fff16a819 */ /* 0x000fe4000001141f */
[----:B------:R-:W-:-:S04]  /*3880*/  @!P2 ISETP.GE.U32.AND P0, PT, R31, R23, PT ;  /* 0x000000171f00a20c */ /* 0x000fc80003f06070 */
[----:B------:R-:W-:-:S13]  /*3890*/  @!P2 ISETP.GE.U32.AND.EX P1, PT, R22, R24, PT, P0 ;  /* 0x000000181600a20c */ /* 0x000fda0003f26100 */
[----:B------:R-:W-:Y:S02]  /*38a0*/  @P1 IMAD.MOV.U32 R22, RZ, RZ, R45 ;  /* 0x000000ffff161224 */ /* 0x000fe400078e002d */
[----:B------:R-:W-:-:S05]  /*38b0*/  @P1 IMAD.MOV.U32 R23, RZ, RZ, R44 ;  /* 0x000000ffff171224 */ /* 0x000fca00078e002c */
[----:B------:R1:W4:Y:S01]  /*38c0*/  @P1 LDG.E.LTC128B.64 R28, desc[UR18][R22.64] ;  /* 0x00000012161c1981 */ /* 0x000322000c1e1b20 */
[----:B------:R-:W-:Y:S01]  /*38d0*/  BSSY.RECONVERGENT B0, `(.L_x_25) ;  /* 0x000002a000007945 */ /* 0x000fe20003800200 */
[----:B-1----:R-:W-:-:S04]  /*38e0*/  IADD3 R22, P0, PT, R45, UR6, RZ ;  /* 0x000000062d167c10 */ /* 0x002fc8000ff1e0ff */
[----:B------:R-:W-:Y:S02]  /*38f0*/  IADD3.X R23, PT, PT, R44, UR7, RZ, P0, !PT ;  /* 0x000000072c177c10 */ /* 0x000fe400087fe4ff */
[----:B------:R-:W-:-:S05]  /*3900*/  IADD3 R24, P0, PT, -R2, R22, RZ ;  /* 0x0000001602187210 */ /* 0x000fca0007f1e1ff */
[----:B------:R-:W-:-:S05]  /*3910*/  IMAD.X R25, R23, 0x1, ~R3, P0 ;  /* 0x0000000117197824 */ /* 0x000fca00000e0e03 */
[----:B------:R-:W-:-:S04]  /*3920*/  LOP3.LUT R26, R25, UR5, RZ, 0xfc, !PT ;  /* 0x00000005191a7c12 */ /* 0x000fc8000f8efcff */
[----:B------:R-:W-:-:S13]  /*3930*/  ISETP.NE.U32.AND P0, PT, R26, RZ, PT ;  /* 0x000000ff1a00720c */ /* 0x000fda0003f05070 */
[----:B------:R-:W-:Y:S05]  /*3940*/  @P0 BRA `(.L_x_26) ;  /* 0x0000000000540947 */ /* 0x000fea0003800000 */
[----:B------:R-:W1:Y:S01]  /*3950*/  I2F.U32.RP R25, UR4 ;  /* 0x0000000400197d06 */ /* 0x000e620008209000 */
[----:B------:R-:W-:Y:S02]  /*3960*/  MOV R26, RZ ;  /* 0x000000ff001a7202 */ /* 0x000fe40000000f00 */
[----:B------:R-:W-:-:S05]  /*3970*/  ISETP.NE.U32.AND P0, PT, RZ, UR4, PT ;  /* 0x00000004ff007c0c */ /* 0x000fca000bf05070 */
[----:B-1----:R-:W1:Y:S02]  /*3980*/  MUFU.RCP R25, R25 ;  /* 0x0000001900197308 */ /* 0x002e640000001000 */
[----:B-1----:R-:W-:-:S06]  /*3990*/  IADD3 R25, PT, PT, R25, 0xffffffe, RZ ;  /* 0x0ffffffe19197810 */ /* 0x002fcc0007ffe0ff */
[----:B------:R-:W1:Y:S02]  /*39a0*/  F2I.FTZ.U32.TRUNC.NTZ R27, R25 ;  /* 0x00000019001b7305 */ /* 0x000e64000021f000 */
[----:B-1----:R-:W-:-:S04]  /*39b0*/  IMAD.MOV R25, RZ, RZ, -R27 ;  /* 0x000000ffff197224 */ /* 0x002fc800078e0a1b */
        /* <DEDUP_REMOVED lines=14> */
.L_x_26:
[----:B------:R-:W-:Y:S01]  /*3aa0*/  IMAD.MOV.U32 R32, RZ, RZ, R24 ;  /* 0x000000ffff207224 */ /* 0x000fe200078e0018 */
[----:B------:R-:W-:Y:S01]  /*3ab0*/  MOV R39, UR4 ;  /* 0x0000000400277c02 */ /* 0x000fe20008000f00 */
[----:B------:R-:W-:Y:S01]  /*3ac0*/  IMAD.MOV.U32 R31, RZ, RZ, R25 ;  /* 0x000000ffff1f7224 */ /* 0x000fe200078e0019 */
[----:B------:R-:W-:Y:S02]  /*3ad0*/  MOV R38, UR5 ;  /* 0x0000000500267c02 */ /* 0x000fe40008000f00 */
[----:B------:R-:W-:Y:S02]  /*3ae0*/  MOV R37, 0x3b00 ;  /* 0x00003b0000257802 */ /* 0x000fe40000000f00 */
[----:B---345:R-:W-:Y:S05]  /*3af0*/  CALL.REL.NOINC `($__internal_0_$__cuda_sm20_div_u64) ;  /* 0x0000005c00a47944 */ /* 0x038fea0003c00000 */
[----:B------:R-:W-:-:S04]  /*3b00*/  IADD3 R26, P0, PT, RZ, -R31, RZ ;  /* 0x8000001fff1a7210 */ /* 0x000fc80007f1e0ff */
[----:B------:R-:W-:Y:S01]  /*3b10*/  IADD3.X R27, PT, PT, RZ, ~R32, RZ, P0, !PT ;  /* 0x80000020ff1b7210 */ /* 0x000fe200007fe4ff */
[----:B------:R-:W-:-:S04]  /*3b20*/  IMAD.WIDE.U32 R32, R26, UR4, R24 ;  /* 0x000000041a207c25 */ /* 0x000fc8000f8e0018 */
[----:B------:R-:W-:Y:S01]  /*3b30*/  IMAD R27, R27, UR4, RZ ;  /* 0x000000041b1b7c24 */ /* 0x000fe2000f8e02ff */
[----:B------:R-:W-:-:S03]  /*3b40*/  MOV R25, R32 ;  /* 0x0000002000197202 */ /* 0x000fc60000000f00 */
[----:B------:R-:W-:-:S05]  /*3b50*/  IMAD R26, R26, UR5, R27 ;  /* 0x000000051a1a7c24 */ /* 0x000fca000f8e021b */
[----:B------:R-:W-:Y:S02]  /*3b60*/  IADD3 R26, PT, PT, R26, R33, RZ ;  /* 0x000000211a1a7210 */ /* 0x000fe40007ffe0ff */
.L_x_27:
[----:B------:R-:W-:Y:S05]  /*3b70*/  BSYNC.RECONVERGENT B0 ;  /* 0x0000000000007941 */ /* 0x000fea0003800200 */
.L_x_25:
[----:B------:R-:W1:Y:S01]  /*3b80*/  LDCU.64 UR10, c[0x0][0x380] ;  /* 0x00007000ff0a77ac */ /* 0x000e620008000a00 */
[----:B------:R-:W-:Y:S01]  /*3b90*/  VIADD R24, R30, 0x1 ;  /* 0x000000011e187836 */ /* 0x000fe20000000000 */
[----:B------:R-:W-:Y:S02]  /*3ba0*/  PLOP3.LUT P2, PT, PT, PT, PT, 0x8, 0x80 ;  /* 0x000000000080781c */ /* 0x000fe40003f4e170 */
[----:B-1----:R-:W-:-:S04]  /*3bb0*/  ISETP.GE.AND P0, PT, R0, UR11, PT ;  /* 0x0000000b00007c0c */ /* 0x002fc8000bf06270 */
[----:B------:R-:W-:-:S13]  /*3bc0*/  ISETP.GE.OR P3, PT, R24, UR10, P0 ;  /* 0x0000000a18007c0c */ /* 0x000fda0008766670 */
[--C-:B------:R-:W-:Y:S02]  /*3bd0*/  @!P3 SHF.R.U64 R25, R25, 0x3, R26.reuse ;  /* 0x000000031919b819 */ /* 0x100fe4000000121a */
[----:B------:R-:W-:Y:S02]  /*3be0*/  @!P3 SHF.R.U32.HI R26, RZ, 0x3, R26 ;  /* 0x00000003ff1ab819 */ /* 0x000fe4000001161a */
[----:B------:R-:W-:Y:S02]  /*3bf0*/  @!P3 SHF.R.S32.HI R24, RZ, 0x1f, R31 ;  /* 0x0000001fff18b819 */ /* 0x000fe4000001141f */
[----:B------:R-:W-:-:S04]  /*3c00*/  @!P3 ISETP.GE.U32.AND P1, PT, R31, R25, PT ;  /* 0x000000191f00b20c */ /* 0x000fc80003f26070 */
[----:B------:R-:W-:Y:S02]  /*3c10*/  @!P3 ISETP.GE.U32.AND.EX P2, PT, R24, R26, PT, P1 ;  /* 0x0000001a1800b20c */ /* 0x000fe40003f46110 */
[----:B------:R-:W-:-:S11]  /*3c20*/  CS2R R26, SRZ ;  /* 0x00000000001a7805 */ /* 0x000fd6000001ff00 */
        /* <DEDUP_REMOVED lines=10> */
[----:B------:R-:W-:Y:S01]  /*3cd0*/  IMAD.MOV.U32 R32, RZ, RZ, RZ ;  /* 0x000000ffff207224 */ /* 0x000fe200078e00ff */
[----:B------:R-:W-:Y:S01]  /*3ce0*/  ISETP.NE.U32.AND P1, PT, RZ, UR4, PT ;  /* 0x00000004ff007c0c */ /* 0x000fe2000bf25070 */
[----:B------:R-:W-:-:S05]  /*3cf0*/  IMAD.MOV.U32 R31, RZ, RZ, RZ ;  /* 0x000000ffff1f7224 */ /* 0x000fca00078e00ff */
[----:B-1----:R-:W1:Y:S02]  /*3d00*/  MUFU.RCP R25, R25 ;  /* 0x0000001900197308 */ /* 0x002e640000001000 */
[----:B-1----:R-:W-:-:S06]  /*3d10*/  IADD3 R25, PT, PT, R25, 0xffffffe, RZ ;  /* 0x0ffffffe19197810 */ /* 0x002fcc0007ffe0ff */
[----:B------:R-:W1:Y:S02]  /*3d20*/  F2I.FTZ.U32.TRUNC.NTZ R33, R25 ;  /* 0x0000001900217305 */ /* 0x000e64000021f000 */
[----:B-1----:R-:W-:-:S05]  /*3d30*/  IADD3 R25, PT, PT, RZ, -R33, RZ ;  /* 0x80000021ff197210 */ /* 0x002fca0007ffe0ff */
[----:B------:R-:W-:-:S04]  /*3d40*/  IMAD R25, R25, UR4, RZ ;  /* 0x0000000419197c24 */ /* 0x000fc8000f8e02ff */
[----:B------:R-:W-:-:S06]  /*3d50*/  IMAD.HI.U32 R32, R33, R25, R32 ;  /* 0x0000001921207227 */ /* 0x000fcc00078e0020 */
[----:B------:R-:W-:-:S05]  /*3d60*/  IMAD.HI.U32 R32, R32, R24, RZ ;  /* 0x0000001820207227 */ /* 0x000fca00078e00ff */
[----:B------:R-:W-:-:S05]  /*3d70*/  IADD3 R25, PT, PT, -R32, RZ, RZ ;  /* 0x000000ff20197210 */ /* 0x000fca0007ffe1ff */
[----:B------:R-:W-:-:S05]  /*3d80*/  IMAD R25, R25, UR4, R24 ;  /* 0x0000000419197c24 */ /* 0x000fca000f8e0218 */
[----:B------:R-:W-:-:S13]  /*3d90*/  ISETP.GE.U32.AND P3, PT, R25, UR4, PT ;  /* 0x0000000419007c0c */ /* 0x000fda000bf66070 */
[----:B------:R-:W-:Y:S01]  /*3da0*/  @P3 VIADD R25, R25, -UR4 ;  /* 0x8000000419193c36 */ /* 0x000fe20008000000 */
[----:B------:R-:W-:-:S04]  /*3db0*/  @P3 IADD3 R32, PT, PT, R32, 0x1, RZ ;  /* 0x0000000120203810 */ /* 0x000fc80007ffe0ff */
[----:B------:R-:W-:-:S13]  /*3dc0*/  ISETP.GE.U32.AND P2, PT, R25, UR4, PT ;  /* 0x0000000419007c0c */ /* 0x000fda000bf46070 */
[----:B------:R-:W-:Y:S01]  /*3dd0*/  @P2 VIADD R32, R32, 0x1 ;  /* 0x0000000120202836 */ /* 0x000fe20000000000 */
[----:B------:R-:W-:-:S04]  /*3de0*/  @!P1 LOP3.LUT R32, RZ, UR4, RZ, 0x33, !PT ;  /* 0x00000004ff209c12 */ /* 0x000fc8000f8e33ff */
[----:B------:R-:W-:-:S05]  /*3df0*/  IADD3 R25, PT, PT, -R32, RZ, RZ ;  /* 0x000000ff20197210 */ /* 0x000fca0007ffe1ff */
[----:B------:R-:W-:Y:S01]  /*3e00*/  IMAD R25, R25, UR4, R24 ;  /* 0x0000000419197c24 */ /* 0x000fe2000f8e0218 */
[----:B------:R-:W-:Y:S05]  /*3e10*/  BRA `(.L_x_30) ;  /* 0x0000000000387947 */ /* 0x000fea0003800000 */
.L_x_29:
        /* <DEDUP_REMOVED lines=11> */
[----:B------:R-:W-:Y:S01]  /*3ed0*/  IMAD R33, R33, UR5, R32 ;  /* 0x0000000521217c24 */ /* 0x000fe2000f8e0220 */
[----:B------:R-:W-:-:S04]  /*3ee0*/  MOV R32, R31 ;  /* 0x0000001f00207202 */ /* 0x000fc80000000f00 */
[----:B------:R-:W-:Y:S02]  /*3ef0*/  IADD3 R31, PT, PT, R33, R35, RZ ;  /* 0x00000023211f7210 */ /* 0x000fe40007ffe0ff */
.L_x_30:
[----:B------:R-:W-:Y:S05]  /*3f00*/  BSYNC.RECONVERGENT B0 ;  /* 0x0000000000007941 */ /* 0x000fea0003800200 */
.L_x_28:
[----:B------:R-:W1:Y:S01]  /*3f10*/  LDCU UR10, c[0x0][0x380] ;  /* 0x00007000ff0a77ac */ /* 0x000e620008000800 */
[----:B------:R-:W-:Y:S01]  /*3f20*/  VIADD R24, R30, 0x2 ;  /* 0x000000021e187836 */ /* 0x000fe20000000000 */
[----:B------:R-:W-:-:S04]  /*3f30*/  PLOP3.LUT P2, PT, PT, PT, PT, 0x8, 0x80 ;  /* 0x000000000080781c */ /* 0x000fc80003f4e170 */
[----:B-1----:R-:W-:-:S13]  /*3f40*/  ISETP.GE.OR P3, PT, R24, UR10, P0 ;  /* 0x0000000a18007c0c */ /* 0x002fda0008766670 */
[--C-:B------:R-:W-:Y:S02]  /*3f50*/  @!P3 SHF.R.U64 R25, R25, 0x3, R31.reuse ;  /* 0x000000031919b819 */ /* 0x100fe4000000121f */
[----:B------:R-:W-:Y:S02]  /*3f60*/  @!P3 SHF.R.U32.HI R31, RZ, 0x3, R31 ;  /* 0x00000003ff1fb819 */ /* 0x000fe4000001161f */
[----:B------:R-:W-:Y:S02]  /*3f70*/  @!P3 SHF.R.S32.HI R24, RZ, 0x1f, R32 ;  /* 0x0000001fff18b819 */ /* 0x000fe40000011420 */
[----:B------:R-:W-:-:S04]  /*3f80*/  @!P3 ISETP.GE.U32.AND P1, PT, R32, R25, PT ;  /* 0x000000192000b20c */ /* 0x000fc80003f26070 */
[----:B------:R-:W-:Y:S02]  /*3f90*/  @!P3 ISETP.GE.U32.AND.EX P2, PT, R24, R31, PT, P1 ;  /* 0x0000001f1800b20c */ /* 0x000fe40003f46110 */
[----:B------:R-:W-:Y:S02]  /*3fa0*/  CS2R R24, SRZ ;  /* 0x0000000000187805 */ /* 0x000fe4000001ff00 */
[----:B------:R-:W-:-:S04]  /*3fb0*/  IADD3 R52, P1, PT, R22, UR6, RZ ;  /* 0x0000000616347c10 */ /* 0x000fc8000ff3e0ff */
[----:B------:R-:W-:-:S05]  /*3fc0*/  IADD3.X R53, PT, PT, R23, UR7, RZ, P1, !PT ;  /* 0x0000000717357c10 */ /* 0x000fca0008ffe4ff */
[----:B------:R1:W4:Y:S01]  /*3fd0*/  @P2 LDG.E.LTC128B.64 R24, desc[UR18][R22.64] ;  /* 0x0000001216182981 */ /* 0x000322000c1e1b20 */
[----:B------:R-:W-:Y:S01]  /*3fe0*/  BSSY.RECONVERGENT B0, `(.L_x_31) ;  /* 0x000002a000007945 */ /* 0x000fe20003800200 */
[----:B-1----:R-:W-:-:S05]  /*3ff0*/  IADD3 R22, P1, PT, -R2, R52, RZ ;  /* 0x0000003402167210 */ /* 0x002fca0007f3e1ff */
[----:B------:R-:W-:-:S05]  /*4000*/  IMAD.X R23, R53, 0x1, ~R3, P1 ;  /* 0x0000000135177824 */ /* 0x000fca00008e0e03 */
[----:B------:R-:W-:-:S04]  /*4010*/  LOP3.LUT R31, R23, UR5, RZ, 0xfc, !PT ;  /* 0x00000005171f7c12 */ /* 0x000fc8000f8efcff */
[----:B------:R-:W-:-:S13]  /*4020*/  ISETP.NE.U32.AND P1, PT, R31, RZ, PT ;  /* 0x000000ff1f00720c */ /* 0x000fda0003f25070 */
[----:B------:R-:W-:Y:S05]  /*4030*/  @P1 BRA `(.L_x_32) ;  /* 0x0000000000581947 */ /* 0x000fea0003800000 */
[----:B------:R-:W1:Y:S01]  /*4040*/  I2F.U32.RP R23, UR4 ;  /* 0x0000000400177d06 */ /* 0x000e620008209000 */
[----:B------:R-:W-:Y:S01]  /*4050*/  IMAD.MOV.U32 R32, RZ, RZ, RZ ;  /* 0x000000ffff207224 */ /* 0x000fe200078e00ff */
[----:B------:R-:W-:-:S06]  /*4060*/  ISETP.NE.U32.AND P1, PT, RZ, UR4, PT ;  /* 0x00000004ff007c0c */ /* 0x000fcc000bf25070 */
        /* <DEDUP_REMOVED lines=12> */
[----:B------:R-:W-:Y:S01]  /*4130*/  ISETP.GE.U32.AND P2, PT, R23, UR4, PT ;  /* 0x0000000417007c0c */ /* 0x000fe2000bf46070 */
[----:B------:R-:W-:-:S12]  /*4140*/  IMAD.MOV.U32 R23, RZ, RZ, RZ ;  /* 0x000000ffff177224 */ /* 0x000fd800078e00ff */
[----:B------:R-:W-:Y:S01]  /*4150*/  @P2 VIADD R32, R32, 0x1 ;  /* 0x0000000120202836 */ /* 0x000fe20000000000 */
[----:B------:R-:W-:-:S04]  /*4160*/  @!P1 LOP3.LUT R32, RZ, UR4, RZ, 0x33, !PT ;  /* 0x00000004ff209c12 */ /* 0x000fc8000f8e33ff */
[----:B------:R-:W-:-:S05]  /*4170*/  IADD3 R31, PT, PT, -R32, RZ, RZ ;  /* 0x000000ff201f7210 */ /* 0x000fca0007ffe1ff */
[----:B------:R-:W-:Y:S01]  /*4180*/  IMAD R22, R31, UR4, R22 ;  /* 0x000000041f167c24 */ /* 0x000fe2000f8e0216 */
[----:B------:R-:W-:Y:S05]  /*4190*/  BRA `(.L_x_33) ;  /* 0x0000000000387947 */ /* 0x000fea0003800000 */
.L_x_32:
        /* <DEDUP_REMOVED lines=14> */
.L_x_33:
[----:B------:R-:W-:Y:S05]  /*4280*/  BSYNC.RECONVERGENT B0 ;  /* 0x0000000000007941 */ /* 0x000fea0003800200 */
.L_x_31:
        /* <DEDUP_REMOVED lines=9> */
[----:B------:R-:W-:-:S11]  /*4320*/  CS2R R22, SRZ ;  /* 0x0000000000167805 */ /* 0x000fd6000001ff00 */
[----:B------:R-:W-:Y:S05]  /*4330*/  @!P1 BRA `(.L_x_21) ;  /* 0x0000000000049947 */ /* 0x000fea0003800000 */
[----:B------:R1:W4:Y:S02]  /*4340*/  LDG.E.LTC128B.64 R22, desc[UR18][R52.64] ;  /* 0x0000001234167981 */ /* 0x000324000c1e1b20 */
.L_x_21:
[----:B------:R-:W-:Y:S05]  /*4350*/  BSYNC.RECONVERGENT B1 ;  /* 0x0000000000017941 */ /* 0x000fea0003800200 */
.L_x_19:
[----:B------:R-:W-:Y:S01]  /*4360*/  BAR.SYNC.DEFER_BLOCKING 0x0 ;  /* 0x0000000000007b1d */ /* 0x000fe20000010000 */
[----:B------:R-:W-:Y:S01]  /*4370*/  UISETP.GE.AND UP0, UPT, UR15, UR13, UPT ;  /* 0x0000000d0f00728c */ /* 0x000fe2000bf06270 */
[----:B---3--:R-:W-:-:S04]  /*4380*/  IADD3 R20, P0, PT, R20, R45, RZ ;  /* 0x0000002d14147210 */ /* 0x008fc80007f1e0ff */
[----:B------:R-:W-:Y:S01]  /*4390*/  BSSY.RECONVERGENT B1, `(.L_x_34) ;  /* 0x000011f000017945 */ /* 0x000fe20003800200 */
[----:B------:R-:W-:Y:S01]  /*43a0*/  IADD3.X R21, PT, PT, R21, R44, RZ, P0, !PT ;  /* 0x0000002c15157210 */ /* 0x000fe200007fe4ff */
[----:B------:R-:W-:-:S04]  /*43b0*/  DEPBAR.LE SB5, 0x2 ;  /* 0x0000d0800000791a */ /* 0x000fc80000000000 */
[----:B------:R3:W-:Y:S04]  /*43c0*/  STS.128 [R43], R4 ;  /* 0x000000042b007388 */ /* 0x0007e80000000c00 */
[----:B------:R-:W-:Y:S01]  /*43d0*/  STS.128 [R43+0x40], R8 ;  /* 0x000040082b007388 */ /* 0x000fe20000000c00 */
[----:B------:R-:W-:Y:S01]  /*43e0*/  BAR.SYNC.DEFER_BLOCKING 0x0 ;  /* 0x0000000000007b1d */ /* 0x000fe20000010000 */
[----:B---34-:R-:W-:-:S05]  /*43f0*/  IMAD.MOV.U32 R4, RZ, RZ, R28 ;  /* 0x000000ffff047224 */ /* 0x018fca00078e001c */
[----:B-1----:R-:W1:Y:S01]  /*4400*/  LDS.64 R52, [R42] ;  /* 0x000000002a347984 */ /* 0x002e620000000a00 */
[----:B------:R-:W-:-:S03]  /*4410*/  IMAD.MOV.U32 R5, RZ, RZ, R29 ;  /* 0x000000ffff057224 */ /* 0x000fc600078e001d */
[----:B------:R-:W3:Y:S04]  /*4420*/  LDS.64 R10, [R42+0x120] ;  /* 0x000120002a0a7984 */ /* 0x000ee80000000a00 */
[----:B------:R-:W2:Y:S04]  /*4430*/  LDS.64 R8, [R42+0x240] ;  /* 0x000240002a087984 */ /* 0x000ea80000000a00 */
[----:B------:R-:W2:Y:S01]  /*4440*/  LDS.64 R6, [R42+0x360] ;  /* 0x000360002a067984 */ /* 0x000ea20000000a00 */
[-C--:B-1----:R-:W-:Y:S02]  /*4450*/  DMUL R52, R52, R72.reuse ;  /* 0x0000004834347228 */ /* 0x082fe40000000000 */
[----:B---3--:R-:W-:-:S06]  /*4460*/  DMUL R10, R10, R72 ;  /* 0x000000480a0a7228 */ /* 0x008fcc0000000000 */
[----:B------:R-:W-:Y:S01]  /*4470*/  DFMA R52, R4, R70, R52 ;  /* 0x000000460434722b */ /* 0x000fe20000000034 */
[----:B------:R-:W-:Y:S01]  /*4480*/  MOV R4, R26 ;  /* 0x0000001a00047202 */ /* 0x000fe20000000f00 */
[----:B------:R-:W-:Y:S01]  /*4490*/  IMAD.MOV.U32 R5, RZ, RZ, R27 ;  /* 0x000000ffff057224 */ /* 0x000fe200078e001b */
[-C--:B--2---:R-:W-:Y:S02]  /*44a0*/  DMUL R8, R8, R72.reuse ;  /* 0x0000004808087228 */ /* 0x084fe40000000000 */
[----:B------:R-:W-:-:S03]  /*44b0*/  DMUL R6, R6, R72 ;  /* 0x0000004806067228 */ /* 0x000fc60000000000 */
[----:B------:R-:W-:Y:S01]  /*44c0*/  DFMA R10, R4, R70, R10 ;  /* 0x00000046040a722b */ /* 0x000fe2000000000a */
[----:B------:R-:W-:Y:S01]  /*44d0*/  MOV R4, R24 ;  /* 0x0000001800047202 */ /* 0x000fe20000000f00 */
[----:B------:R-:W-:-:S06]  /*44e0*/  IMAD.MOV.U32 R5, RZ, RZ, R25 ;  /* 0x000000ffff057224 */ /* 0x000fcc00078e0019 */
[----:B------:R-:W-:Y:S01]  /*44f0*/  DFMA R8, R4, R70, R8 ;  /* 0x000000460408722b */ /* 0x000fe20000000008 */
[----:B------:R-:W-:Y:S01]  /*4500*/  MOV R4, R22 ;  /* 0x0000001600047202 */ /* 0x000fe20000000f00 */
[----:B------:R-:W-:-:S06]  /*4510*/  IMAD.MOV.U32 R5, RZ, RZ, R23 ;  /* 0x000000ffff057224 */ /* 0x000fcc00078e0017 */
[----:B------:R-:W-:Y:S01]  /*4520*/  DFMA R6, R4, R70, R6 ;  /* 0x000000460406722b */ /* 0x000fe20000000006 */
[----:B------:R-:W-:Y:S01]  /*4530*/  IADD3 R4, PT, PT, R30, 0x8, RZ ;  /* 0x000000081e047810 */ /* 0x000fe20007ffe0ff */
[----:B------:R-:W-:Y:S09]  /*4540*/  BRA.U !UP0, `(.L_x_35) ;  /* 0x0000000108547547 */ /* 0x000ff2000b800000 */
[----:B------:R-:W1:Y:S01]  /*4550*/  LDCU UR11, c[0x0][0x384] ;  /* 0x00007080ff0b77ac */ /* 0x000e620008000800 */
[C---:B------:R-:W-:Y:S02]  /*4560*/  VIADD R32, R30.reuse, 0x1 ;  /* 0x000000011e207836 */ /* 0x040fe40000000000 */
[----:B------:R-:W-:Y:S01]  /*4570*/  VIADD R5, R30, 0x2 ;  /* 0x000000021e057836 */ /* 0x000fe20000000000 */
[----:B------:R-:W2:Y:S01]  /*4580*/  LDCU.64 UR16, c[0x0][0x468] ;  /* 0x00008d00ff1077ac */ /* 0x000ea20008000a00 */
[----:B-1----:R-:W-:-:S04]  /*4590*/  ISETP.GE.AND P3, PT, R0, UR11, PT ;  /* 0x0000000b00007c0c */ /* 0x002fc8000bf66270 */
[----:B------:R-:W-:Y:S02]  /*45a0*/  ISETP.LT.AND P2, PT, R30, UR10, !P3 ;  /* 0x0000000a1e007c0c */ /* 0x000fe4000df41270 */
[----:B------:R-:W-:Y:S02]  /*45b0*/  ISETP.LT.AND P1, PT, R32, UR10, !P3 ;  /* 0x0000000a20007c0c */ /* 0x000fe4000df21270 */
[----:B--2---:R-:W-:Y:S02]  /*45c0*/  IADD3 R32, P4, PT, R48, UR16, RZ ;  /* 0x0000001030207c10 */ /* 0x004fe4000ff9e0ff */
[----:B------:R-:W-:Y:S02]  /*45d0*/  ISETP.LT.AND P0, PT, R5, UR10, !P3 ;  /* 0x0000000a05007c0c */ /* 0x000fe4000df01270 */
[----:B------:R-:W-:Y:S02]  /*45e0*/  IADD3.X R33, PT, PT, R49, UR17, RZ, P4, !PT ;  /* 0x0000001131217c10 */ /* 0x000fe4000a7fe4ff */
[----:B------:R-:W-:-:S02]  /*45f0*/  IADD3 R34, P4, PT, R32, UR16, RZ ;  /* 0x0000001020227c10 */ /* 0x000fc4000ff9e0ff */
[----:B------:R-:W-:Y:S01]  /*4600*/  ISETP.LT.AND P3, PT, R31, UR10, !P3 ;  /* 0x0000000a1f007c0c */ /* 0x000fe2000df61270 */
[----:B------:R-:W-:Y:S01]  /*4610*/  @P2 STG.E.64 desc[UR18][R48.64], R52 ;  /* 0x0000003430002986 */ /* 0x000fe2000c101b12 */
[----:B------:R-:W-:-:S03]  /*4620*/  IADD3.X R35, PT, PT, R33, UR17, RZ, P4, !PT ;  /* 0x0000001121237c10 */ /* 0x000fc6000a7fe4ff */
[----:B------:R-:W-:Y:S04]  /*4630*/  @P1 STG.E.64 desc[UR18][R32.64], R10 ;  /* 0x0000000a20001986 */ /* 0x000fe8000c101b12 */
[----:B------:R1:W-:Y:S02]  /*4640*/  @P0 STG.E.64 desc[UR18][R34.64], R8 ;  /* 0x0000000822000986 */ /* 0x0003e4000c101b12 */
[----:B-1----:R-:W-:-:S04]  /*4650*/  IADD3 R8, P0, PT, R34, UR16, RZ ;  /* 0x0000001022087c10 */ /* 0x002fc8000ff1e0ff */
[----:B------:R-:W-:Y:S01]  /*4660*/  IADD3.X R9, PT, PT, R35, UR17, RZ, P0, !PT ;  /* 0x0000001123097c10 */ /* 0x000fe200087fe4ff */
[----:B------:R-:W-:Y:S08]  /*4670*/  @!P3 BRA `(.L_x_36) ;  /* 0x0000000c00c0b947 */ /* 0x000ff00003800000 */
[----:B------:R2:W-:Y:S01]  /*4680*/  STG.E.64 desc[UR18][R8.64], R6 ;  /* 0x0000000608007986 */ /* 0x0005e2000c101b12 */
[----:B------:R-:W-:Y:S05]  /*4690*/  BRA `(.L_x_36) ;  /* 0x0000000c00b87947 */ /* 0x000fea0003800000 */
.L_x_35:
[----:B------:R-:W1:Y:S01]  /*46a0*/  LDCU UR10, c[0x0][0x464] ;  /* 0x00008c80ff0a77ac */ /* 0x000e620008000800 */
[----:B------:R-:W-:Y:S01]  /*46b0*/  BSSY.RECONVERGENT B0, `(.L_x_37) ;  /* 0x0000030000007945 */ /* 0x000fe20003800200 */
[----:B-1----:R-:W-:-:S05]  /*46c0*/  IMAD.U32 R32, RZ, RZ, UR10 ;  /* 0x0000000aff207e24 */ /* 0x002fca000f8e00ff */
[----:B------:R-:W-:-:S04]  /*46d0*/  LOP3.LUT R5, R47, R32, RZ, 0xfc, !PT ;  /* 0x000000202f057212 */ /* 0x000fc800078efcff */
[----:B------:R-:W-:-:S13]  /*46e0*/  ISETP.NE.U32.AND P0, PT, R5, RZ, PT ;  /* 0x000000ff0500720c */ /* 0x000fda0003f05070 */
[----:B------:R-:W-:Y:S05]  /*46f0*/  @P0 BRA `(.L_x_38) ;  /* 0x0000000000600947 */ /* 0x000fea0003800000 */
[----:B------:R-:W1:Y:S01]  /*4700*/  LDCU UR10, c[0x0][0x460] ;  /* 0x00008c00ff0a77ac */ /* 0x000e620008000800 */
[----:B------:R-:W-:Y:S01]  /*4710*/  IMAD.MOV.U32 R34, RZ, RZ, RZ ;  /* 0x000000ffff227224 */ /* 0x000fe200078e00ff */
[----:B------:R-:W-:Y:S02]  /*4720*/  MOV R33, RZ ;  /* 0x000000ff00217202 */ /* 0x000fe40000000f00 */
[----:B-1----:R-:W-:-:S04]  /*4730*/  MOV R5, UR10 ;  /* 0x0000000a00057c02 */ /* 0x002fc80008000f00 */
[----:B------:R-:W1:Y:S01]  /*4740*/  I2F.U32.RP R31, R5 ;  /* 0x00000005001f7306 */ /* 0x000e620000209000 */
[----:B------:R-:W-:-:S07]  /*4750*/  ISETP.NE.U32.AND P0, PT, R5, RZ, PT ;  /* 0x000000ff0500720c */ /* 0x000fce0003f05070 */
[----:B-1----:R-:W1:Y:S02]  /*4760*/  MUFU.RCP R31, R31 ;  /* 0x0000001f001f7308 */ /* 0x002e640000001000 */
[----:B-1----:R-:W-:-:S06]  /*4770*/  VIADD R31, R31, 0xffffffe ;  /* 0x0ffffffe1f1f7836 */ /* 0x002fcc0000000000 */
[----:B------:R-:W1:Y:S02]  /*4780*/  F2I.FTZ.U32.TRUNC.NTZ R35, R31 ;  /* 0x0000001f00237305 */ /* 0x000e64000021f000 */
[----:B-1----:R-:W-:-:S05]  /*4790*/  IMAD R31, R35, R5, RZ ;  /* 0x00000005231f7224 */ /* 0x002fca00078e02ff */
[----:B------:R-:W-:-:S05]  /*47a0*/  IADD3 R31, PT, PT, -R31, RZ, RZ ;  /* 0x000000ff1f1f7210 */ /* 0x000fca0007ffe1ff */
[----:B------:R-:W-:-:S06]  /*47b0*/  IMAD.HI.U32 R31, R35, R31, R34 ;  /* 0x0000001f231f7227 */ /* 0x000fcc00078e0022 */
[----:B------:R-:W-:-:S05]  /*47c0*/  IMAD.HI.U32 R34, R31, R50, RZ ;  /* 0x000000321f227227 */ /* 0x000fca00078e00ff */
[----:B------:R-:W-:-:S05]  /*47d0*/  IADD3 R31, PT, PT, -R34, RZ, RZ ;  /* 0x000000ff221f7210 */ /* 0x000fca0007ffe1ff */
[----:B------:R-:W-:-:S05]  /*47e0*/  IMAD R31, R5, R31, R50 ;  /* 0x0000001f051f7224 */ /* 0x000fca00078e0232 */
[----:B------:R-:W-:-:S13]  /*47f0*/  ISETP.GE.U32.AND P2, PT, R31, R5, PT ;  /* 0x000000051f00720c */ /* 0x000fda0003f46070 */
[----:B------:R-:W-:Y:S01]  /*4800*/  @P2 IMAD.IADD R31, R31, 0x1, -R5 ;  /* 0x000000011f1f2824 */ /* 0x000fe200078e0a05 */
[----:B------:R-:W-:-:S04]  /*4810*/  @P2 IADD3 R34, PT, PT, R34, 0x1, RZ ;  /* 0x0000000122222810 */ /* 0x000fc80007ffe0ff */
[----:B------:R-:W-:-:S13]  /*4820*/  ISETP.GE.U32.AND P1, PT, R31, R5, PT ;  /* 0x000000051f00720c */ /* 0x000fda0003f26070 */
[----:B------:R-:W-:Y:S01]  /*4830*/  @P1 VIADD R34, R34, 0x1 ;  /* 0x0000000122221836 */ /* 0x000fe20000000000 */
[----:B------:R-:W-:-:S04]  /*4840*/  @!P0 LOP3.LUT R34, RZ, R5, RZ, 0x33, !PT ;  /* 0x00000005ff228212 */ /* 0x000fc800078e33ff */
[----:B------:R-:W-:-:S05]  /*4850*/  IADD3 R31, PT, PT, -R34, RZ, RZ ;  /* 0x000000ff221f7210 */ /* 0x000fca0007ffe1ff */
[----:B------:R-:W-:Y:S01]  /*4860*/  IMAD R31, R5, R31, R50 ;  /* 0x0000001f051f7224 */ /* 0x000fe200078e0232 */
[----:B------:R-:W-:Y:S05]  /*4870*/  BRA `(.L_x_39) ;  /* 0x00000000004c7947 */ /* 0x000fea0003800000 */
.L_x_38:
[----:B------:R-:W1:Y:S01]  /*4880*/  LDCU.64 UR10, c[0x0][0x460] ;  /* 0x00008c00ff0a77ac */ /* 0x000e620008000a00 */
[----:B------:R-:W-:Y:S01]  /*4890*/  IMAD.MOV.U32 R32, RZ, RZ, R50 ;  /* 0x000000ffff207224 */ /* 0x000fe200078e0032 */
[----:B------:R-:W-:Y:S02]  /*48a0*/  MOV R31, R47 ;  /* 0x0000002f001f7202 */ /* 0x000fe40000000f00 */
[----:B------:R-:W-:Y:S01]  /*48b0*/  MOV R37, 0x48f0 ;  /* 0x000048f000257802 */ /* 0x000fe20000000f00 */
[----:B-1----:R-:W-:Y:S01]  /*48c0*/  IMAD.U32 R39, RZ, RZ, UR10 ;  /* 0x0000000aff277e24 */ /* 0x002fe2000f8e00ff */
[----:B------:R-:W-:Y:S02]  /*48d0*/  MOV R38, UR11 ;  /* 0x0000000b00267c02 */ /* 0x000fe40008000f00 */
[----:B-----5:R-:W-:Y:S05]  /*48e0*/  CALL.REL.NOINC `($__internal_0_$__cuda_sm20_div_u64) ;  /* 0x0000005000287944 */ /* 0x020fea0003c00000 */
[----:B------:R-:W1:Y:S01]  /*48f0*/  LDCU.64 UR10, c[0x0][0x460] ;  /* 0x00008c00ff0a77ac */ /* 0x000e620008000a00 */
[----:B------:R-:W-:Y:S02]  /*4900*/  IADD3 R33, P0, PT, RZ, -R31, RZ ;  /* 0x8000001fff217210 */ /* 0x000fe40007f1e0ff */
[----:B------:R-:W-:Y:S02]  /*4910*/  MOV R46, R50 ;  /* 0x00000032002e7202 */ /* 0x000fe40000000f00 */
[----:B------:R-:W-:Y:S02]  /*4920*/  IADD3.X R34, PT, PT, RZ, ~R32, RZ, P0, !PT ;  /* 0x80000020ff227210 */ /* 0x000fe400007fe4ff */
[----:B-1----:R-:W-:Y:S01]  /*4930*/  MOV R5, UR10 ;  /* 0x0000000a00057c02 */ /* 0x002fe20008000f00 */
[----:B------:R-:W-:-:S04]  /*4940*/  IMAD.U32 R32, RZ, RZ, UR11 ;  /* 0x0000000bff207e24 */ /* 0x000fc8000f8e00ff */
[-C--:B------:R-:W-:Y:S02]  /*4950*/  IMAD R34, R34, R5.reuse, RZ ;  /* 0x0000000522227224 */ /* 0x080fe400078e02ff */
[----:B------:R-:W-:-:S04]  /*4960*/  IMAD.WIDE.U32 R46, R33, R5, R46 ;  /* 0x00000005212e7225 */ /* 0x000fc800078e002e */
[----:B------:R-:W-:Y:S02]  /*4970*/  IMAD R33, R33, R32, R34 ;  /* 0x0000002021217224 */ /* 0x000fe400078e0222 */
[----:B------:R-:W-:Y:S01]  /*4980*/  IMAD.MOV.U32 R34, RZ, RZ, R31 ;  /* 0x000000ffff227224 */ /* 0x000fe200078e001f */
[----:B------:R-:W-:Y:S02]  /*4990*/  MOV R31, R46 ;  /* 0x0000002e001f7202 */ /* 0x000fe40000000f00 */
[----:B------:R-:W-:Y:S02]  /*49a0*/  IADD3 R33, PT, PT, R47, R33, RZ ;  /* 0x000000212f217210 */ /* 0x000fe40007ffe0ff */
.L_x_39:
[----:B------:R-:W-:Y:S05]  /*49b0*/  BSYNC.RECONVERGENT B0 ;  /* 0x0000000000007941 */ /* 0x000fea0003800200 */
.L_x_37:
[----:B------:R-:W1:Y:S01]  /*49c0*/  LDCU.64 UR10, c[0x0][0x380] ;  /* 0x00007000ff0a77ac */ /* 0x000e620008000a00 */
[----:B------:R-:W-:Y:S01]  /*49d0*/  PLOP3.LUT P3, PT, PT, PT, PT, 0x8, 0x80 ;  /* 0x000000000080781c */ /* 0x000fe20003f6e170 */
[----:B------:R-:W-:Y:S01]  /*49e0*/  BSSY.RECONVERGENT B0, `(.L_x_40) ;  /* 0x000003a000007945 */ /* 0x000fe20003800200 */
[----:B-1----:R-:W-:-:S04]  /*49f0*/  ISETP.GE.AND P0, PT, R0, UR11, PT ;  /* 0x0000000b00007c0c */ /* 0x002fc8000bf06270 */
[----:B------:R-:W-:Y:S01]  /*4a00*/  ISETP.GE.OR P1, PT, R30, UR10, P0 ;  /* 0x0000000a1e007c0c */ /* 0x000fe20008726670 */
[----:B------:R-:W1:-:S12]  /*4a10*/  LDCU.64 UR10, c[0x0][0x468] ;  /* 0x00008d00ff0a77ac */ /* 0x000e580008000a00 */
[--C-:B------:R-:W-:Y:S02]  /*4a20*/  @!P1 SHF.R.U64 R31, R31, 0x3, R33.reuse ;  /* 0x000000031f1f9819 */ /* 0x100fe40000001221 */
[----:B------:R-:W-:Y:S02]  /*4a30*/  @!P1 SHF.R.U32.HI R33, RZ, 0x3, R33 ;  /* 0x00000003ff219819 */ /* 0x000fe40000011621 */
[----:B------:R-:W-:Y:S02]  /*4a40*/  @!P1 ISETP.GE.U32.AND P2, PT, R34, R31, PT ;  /* 0x0000001f2200920c */ /* 0x000fe40003f46070 */
[----:B------:R-:W-:-:S04]  /*4a50*/  @!P1 SHF.R.S32.HI R34, RZ, 0x1f, R34 ;  /* 0x0000001fff229819 */ /* 0x000fc80000011422 */
[----:B------:R-:W-:Y:S02]  /*4a60*/  @!P1 ISETP.GE.U32.AND.EX P3, PT, R34, R33, PT, P2 ;  /* 0x000000212200920c */ /* 0x000fe40003f66120 */
[----:B-1----:R-:W-:-:S04]  /*4a70*/  IADD3 R44, P1, PT, R48, UR10, RZ ;  /* 0x0000000a302c7c10 */ /* 0x002fc8000ff3e0ff */
[----:B------:R-:W-:Y:S02]  /*4a80*/  IADD3.X R45, PT, PT, R49, UR11, RZ, P1, !PT ;  /* 0x0000000b312d7c10 */ /* 0x000fe40008ffe4ff */
[----:B------:R-:W-:-:S04]  /*4a90*/  IADD3 R46, P1, PT, R44, -UR8, RZ ;  /* 0x800000082c2e7c10 */ /* 0x000fc8000ff3e0ff */
[----:B------:R-:W-:Y:S01]  /*4aa0*/  IADD3.X R47, PT, PT, R45, ~UR9, RZ, P1, !PT ;  /* 0x800000092d2f7c10 */ /* 0x000fe20008ffe4ff */
[----:B------:R-:W-:Y:S02]  /*4ab0*/  @P3 IMAD.MOV.U32 R34, RZ, RZ, R48 ;  /* 0x000000ffff223224 */ /* 0x000fe400078e0030 */
[----:B------:R-:W-:Y:S01]  /*4ac0*/  @P3 IMAD.MOV.U32 R35, RZ, RZ, R49 ;  /* 0x000000ffff233224 */ /* 0x000fe200078e0031 */
[----:B------:R-:W-:-:S04]  /*4ad0*/  LOP3.LUT R31, R47, R32, RZ, 0xfc, !PT ;  /* 0x000000202f1f7212 */ /* 0x000fc800078efcff */
[----:B------:R1:W-:Y:S01]  /*4ae0*/  @P3 STG.E.64 desc[UR18][R34.64], R52 ;  /* 0x0000003422003986 */ /* 0x0003e2000c101b12 */
[----:B------:R-:W-:-:S13]  /*4af0*/  ISETP.NE.U32.AND P1, PT, R31, RZ, PT ;  /* 0x000000ff1f00720c */ /* 0x000fda0003f25070 */
[----:B------:R-:W-:Y:S05]  /*4b00*/  @P1 BRA `(.L_x_41) ;  /* 0x0000000000581947 */ /* 0x000fea0003800000 */
[----:B------:R-:W2:Y:S01]  /*4b10*/  I2F.U32.RP R31, R5 ;  /* 0x00000005001f7306 */ /* 0x000ea20000209000 */
[----:B-1----:R-:W-:Y:S01]  /*4b20*/  IMAD.MOV.U32 R34, RZ, RZ, RZ ;  /* 0x000000ffff227224 */ /* 0x002fe200078e00ff */
[----:B------:R-:W-:Y:S01]  /*4b30*/  ISETP.NE.U32.AND P1, PT, R5, RZ, PT ;  /* 0x000000ff0500720c */ /* 0x000fe20003f25070 */
[----:B------:R-:W-:-:S05]  /*4b40*/  IMAD.MOV.U32 R33, RZ, RZ, RZ ;  /* 0x000000ffff217224 */ /* 0x000fca00078e00ff */
[----:B--2---:R-:W1:Y:S02]  /*4b50*/  MUFU.RCP R31, R31 ;  /* 0x0000001f001f7308 */ /* 0x004e640000001000 */
[----:B-1----:R-:W-:-:S06]  /*4b60*/  IADD3 R31, PT, PT, R31, 0xffffffe, RZ ;  /* 0x0ffffffe1f1f7810 */ /* 0x002fcc0007ffe0ff */
[----:B------:R-:W1:Y:S02]  /*4b70*/  F2I.FTZ.U32.TRUNC.NTZ R35, R31 ;  /* 0x0000001f00237305 */ /* 0x000e64000021f000 */
[----:B-1----:R-:W-:-:S05]  /*4b80*/  IADD3 R31, PT, PT, RZ, -R35, RZ ;  /* 0x80000023ff1f7210 */ /* 0x002fca0007ffe0ff */
[----:B------:R-:W-:-:S04]  /*4b90*/  IMAD R31, R31, R5, RZ ;  /* 0x000000051f1f7224 */ /* 0x000fc800078e02ff */
        /* <DEDUP_REMOVED lines=13> */
.L_x_41:
[----:B------:R-:W2:Y:S01]  /*4c70*/  LDCU.64 UR10, c[0x0][0x460] ;  /* 0x00008c00ff0a77ac */ /* 0x000ea20008000a00 */
[----:B------:R-:W-:Y:S01]  /*4c80*/  IMAD.MOV.U32 R32, RZ, RZ, R46 ;  /* 0x000000ffff207224 */ /* 0x000fe200078e002e */
[----:B------:R-:W-:Y:S02]  /*4c90*/  MOV R31, R47 ;  /* 0x0000002f001f7202 */ /* 0x000fe40000000f00 */
[----:B------:R-:W-:Y:S01]  /*4ca0*/  MOV R37, 0x4ce0 ;  /* 0x00004ce000257802 */ /* 0x000fe20000000f00 */
[----:B--2---:R-:W-:Y:S01]  /*4cb0*/  IMAD.U32 R39, RZ, RZ, UR10 ;  /* 0x0000000aff277e24 */ /* 0x004fe2000f8e00ff */
[----:B------:R-:W-:Y:S02]  /*4cc0*/  MOV R38, UR11 ;  /* 0x0000000b00267c02 */ /* 0x000fe40008000f00 */
[----:B-1---5:R-:W-:Y:S05]  /*4cd0*/  CALL.REL.NOINC `($__internal_0_$__cuda_sm20_div_u64) ;  /* 0x0000004c002c7944 */ /* 0x022fea0003c00000 */
[----:B------:R-:W1:Y:S01]  /*4ce0*/  LDCU.64 UR10, c[0x0][0x460] ;  /* 0x00008c00ff0a77ac */ /* 0x000e620008000a00 */
[----:B------:R-:W-:-:S04]  /*4cf0*/  IADD3 R33, P1, PT, RZ, -R31, RZ ;  /* 0x8000001fff217210 */ /* 0x000fc80007f3e0ff */
[----:B------:R-:W-:Y:S02]  /*4d00*/  IADD3.X R34, PT, PT, RZ, ~R32, RZ, P1, !PT ;  /* 0x80000020ff227210 */ /* 0x000fe40000ffe4ff */
[----:B-1----:R-:W-:Y:S02]  /*4d10*/  MOV R5, UR10 ;  /* 0x0000000a00057c02 */ /* 0x002fe40008000f00 */
[----:B------:R-:W-:-:S03]  /*4d20*/  MOV R32, UR11 ;  /* 0x0000000b00207c02 */ /* 0x000fc60008000f00 */
[-C--:B------:R-:W-:Y:S02]  /*4d30*/  IMAD R34, R34, R5.reuse, RZ ;  /* 0x0000000522227224 */ /* 0x080fe400078e02ff */
[----:B------:R-:W-:-:S04]  /*4d40*/  IMAD.WIDE.U32 R46, R33, R5, R46 ;  /* 0x00000005212e7225 */ /* 0x000fc800078e002e */
[----:B------:R-:W-:Y:S01]  /*4d50*/  IMAD R33, R33, R32, R34 ;  /* 0x0000002021217224 */ /* 0x000fe200078e0222 */
[----:B------:R-:W-:-:S04]  /*4d60*/  MOV R34, R31 ;  /* 0x0000001f00227202 */ /* 0x000fc80000000f00 */
[----:B------:R-:W-:Y:S02]  /*4d70*/  IADD3 R33, PT, PT, R33, R47, RZ ;  /* 0x0000002f21217210 */ /* 0x000fe40007ffe0ff */
.L_x_42:
[----:B------:R-:W-:Y:S05]  /*4d80*/  BSYNC.RECONVERGENT B0 ;  /* 0x0000000000007941 */ /* 0x000fea0003800200 */
.L_x_40:
[----:B------:R-:W1:Y:S01]  /*4d90*/  LDCU UR10, c[0x0][0x380] ;  /* 0x00007000ff0a77ac */ /* 0x000e620008000800 */
[----:B------:R-:W-:Y:S01]  /*4da0*/  VIADD R31, R30, 0x1 ;  /* 0x000000011e1f7836 */ /* 0x000fe20000000000 */
[----:B------:R-:W-:Y:S01]  /*4db0*/  PLOP3.LUT P2, PT, PT, PT, PT, 0x8, 0x80 ;  /* 0x000000000080781c */ /* 0x000fe20003f4e170 */
[----:B------:R-:W-:Y:S03]  /*4dc0*/  BSSY.RECONVERGENT B0, `(.L_x_43) ;  /* 0x0000036000007945 */ /* 0x000fe60003800200 */
[----:B-1----:R-:W-:Y:S01]  /*4dd0*/  ISETP.GE.OR P0, PT, R31, UR10, P0 ;  /* 0x0000000a1f007c0c */ /* 0x002fe20008706670 */
        /* <DEDUP_REMOVED lines=10> */
[----:B------:R1:W-:Y:S03]  /*4e80*/  @P2 STG.E.64 desc[UR18][R44.64], R10 ;  /* 0x0000000a2c002986 */ /* 0x0003e6000c101b12 */
[----:B-1----:R-:W-:-:S04]  /*4e90*/  LOP3.LUT R10, R51, R32, RZ, 0xfc, !PT ;  /* 0x00000020330a7212 */ /* 0x002fc800078efcff */
[----:B------:R-:W-:-:S13]  /*4ea0*/  ISETP.NE.U32.AND P0, PT, R10, RZ, PT ;  /* 0x000000ff0a00720c */ /* 0x000fda0003f05070 */
[----:B------:R-:W-:Y:S05]  /*4eb0*/  @P0 BRA `(.L_x_44) ;  /* 0x0000000000580947 */ /* 0x000fea0003800000 */
[----:B------:R-:W1:Y:S01]  /*4ec0*/  I2F.U32.RP R10, R5 ;  /* 0x00000005000a7306 */ /* 0x000e620000209000 */
[----:B------:R-:W-:Y:S01]  /*4ed0*/  IMAD.MOV.U32 R34, RZ, RZ, RZ ;  /* 0x000000ffff227224 */ /* 0x000fe200078e00ff */
[----:B------:R-:W-:Y:S01]  /*4ee0*/  ISETP.NE.U32.AND P0, PT, R5, RZ, PT ;  /* 0x000000ff0500720c */ /* 0x000fe20003f05070 */
[----:B------:R-:W-:-:S05]  /*4ef0*/  IMAD.MOV.U32 R11, RZ, RZ, RZ ;  /* 0x000000ffff0b7224 */ /* 0x000fca00078e00ff */
[----:B-1----:R-:W1:Y:S02]  /*4f00*/  MUFU.RCP R10, R10 ;  /* 0x0000000a000a7308 */ /* 0x002e640000001000 */
        /* <DEDUP_REMOVED lines=17> */
.L_x_44:
        /* <DEDUP_REMOVED lines=8> */
[----:B------:R-:W-:-:S04]  /*50a0*/  IADD3 R10, P0, PT, RZ, -R31, RZ ;  /* 0x8000001fff0a7210 */ /* 0x000fc80007f1e0ff */
[----:B------:R-:W-:Y:S02]  /*50b0*/  IADD3.X R11, PT, PT, RZ, ~R32, RZ, P0, !PT ;  /* 0x80000020ff0b7210 */ /* 0x000fe400007fe4ff */
[----:B-1----:R-:W-:Y:S02]  /*50c0*/  MOV R5, UR10 ;  /* 0x0000000a00057c02 */ /* 0x002fe40008000f00 */
[----:B------:R-:W-:-:S03]  /*50d0*/  MOV R32, UR11 ;  /* 0x0000000b00207c02 */ /* 0x000fc60008000f00 */
[-C--:B------:R-:W-:Y:S02]  /*50e0*/  IMAD R11, R11, R5.reuse, RZ ;  /* 0x000000050b0b7224 */ /* 0x080fe400078e02ff */
[----:B------:R-:W-:-:S04]  /*50f0*/  IMAD.WIDE.U32 R50, R10, R5, R50 ;  /* 0x000000050a327225 */ /* 0x000fc800078e0032 */
[----:B------:R-:W-:-:S05]  /*5100*/  IMAD R11, R10, R32, R11 ;  /* 0x000000200a0b7224 */ /* 0x000fca00078e020b */
[----:B------:R-:W-:Y:S02]  /*5110*/  IADD3 R11, PT, PT, R11, R51, RZ ;  /* 0x000000330b0b7210 */ /* 0x000fe40007ffe0ff */
.L_x_45:
[----:B------:R-:W-:Y:S05]  /*5120*/  BSYNC.RECONVERGENT B0 ;  /* 0x0000000000007941 */ /* 0x000fea0003800200 */
.L_x_43:
[----:B------:R-:W1:Y:S01]  /*5130*/  LDCU.64 UR10, c[0x0][0x380] ;  /* 0x00007000ff0a77ac */ /* 0x000e620008000a00 */
[----:B------:R-:W-:Y:S01]  /*5140*/  VIADD R10, R30, 0x2 ;  /* 0x000000021e0a7836 */ /* 0x000fe20000000000 */
        /* <DEDUP_REMOVED lines=15> */
[----:B------:R-:W-:-:S04]  /*5240*/  LOP3.LUT R32, R45, R32, RZ, 0xfc, !PT ;  /* 0x000000202d207212 */ /* 0x000fc800078efcff */
[----:B------:R-:W-:-:S13]  /*5250*/  ISETP.NE.U32.AND P0, PT, R32, RZ, PT ;  /* 0x000000ff2000720c */ /* 0x000fda0003f05070 */
[----:B------:R-:W-:Y:S05]  /*5260*/  @P0 BRA `(.L_x_47) ;  /* 0x0000000000580947 */ /* 0x000fea0003800000 */
[----:B-1----:R-:W1:Y:S01]  /*5270*/  I2F.U32.RP R8, R5 ;  /* 0x0000000500087306 */ /* 0x002e620000209000 */
        /* <DEDUP_REMOVED lines=21> */
.L_x_47:
        /* <DEDUP_REMOVED lines=9> */
[----:B------:R-:W-:-:S05]  /*5460*/  IADD3.X R8, PT, PT, RZ, ~R32, RZ, P0, !PT ;  /* 0x80000020ff087210 */ /* 0x000fca00007fe4ff */
[----:B-1----:R-:W-:Y:S02]  /*5470*/  IMAD R8, R8, UR10, RZ ;  /* 0x0000000a08087c24 */ /* 0x002fe4000f8e02ff */
[----:B------:R-:W-:-:S04]  /*5480*/  IMAD.WIDE.U32 R44, R5, UR10, R44 ;  /* 0x0000000a052c7c25 */ /* 0x000fc8000f8e002c */
[----:B------:R-:W-:Y:S01]  /*5490*/  IMAD R5, R5, UR11, R8 ;  /* 0x0000000b05057c24 */ /* 0x000fe2000f8e0208 */
[----:B------:R-:W-:-:S04]  /*54a0*/  MOV R8, R44 ;  /* 0x0000002c00087202 */ /* 0x000fc80000000f00 */
[----:B------:R-:W-:Y:S02]  /*54b0*/  IADD3 R9, PT, PT, R5, R45, RZ ;  /* 0x0000002d05097210 */ /* 0x000fe40007ffe0ff */
.L_x_48:
[----:B------:R-:W-:Y:S05]  /*54c0*/  BSYNC.RECONVERGENT B0 ;  /* 0x0000000000007941 */ /* 0x000fea0003800200 */
.L_x_46:
        /* <DEDUP_REMOVED lines=9> */
[----:B------:R-:W-:-:S13]  /*5560*/  @!P0 ISETP.GE.U32.AND.EX P2, PT, R5, R9, PT, P1 ;  /* 0x000000090500820c */ /* 0x000fda0003f46110 */
[----:B------:R1:W-:Y:S02]  /*5570*/  @P2 STG.E.64 desc[UR18][R10.64], R6 ;  /* 0x000000060a002986 */ /* 0x0003e4000c101b12 */
.L_x_36:
[----:B------:R-:W-:Y:S05]  /*5580*/  BSYNC.RECONVERGENT B1 ;  /* 0x0000000000017941 */ /* 0x000fea0003800200 */
.L_x_34:
[----:B------:R-:W1:Y:S01]  /*5590*/  LDCU.64 UR16, c[0x0][0x480] ;  /* 0x00009000ff1077ac */ /* 0x000e620008000a00 */
[----:B------:R-:W-:Y:S01]  /*55a0*/  BSSY.RECONVERGENT B1, `(.L_x_49) ;  /* 0x00000f1000017945 */ /* 0x000fe20003800200 */
[----:B------:R-:W-:Y:S01]  /*55b0*/  UISETP.GE.AND UP0, UPT, UR15, UR13, UPT ;  /* 0x0000000d0f00728c */ /* 0x000fe2000bf06270 */
[----:B-12---:R-:W-:-:S04]  /*55c0*/  IADD3 R6, P0, PT, R48, UR16, RZ ;  /* 0x0000001030067c10 */ /* 0x006fc8000ff1e0ff */
[----:B------:R-:W-:-:S04]  /*55d0*/  IADD3.X R7, PT, PT, R49, UR17, RZ, P0, !PT ;  /* 0x0000001131077c10 */ /* 0x000fc800087fe4ff */
[----:B------:R-:W-:Y:S05]  /*55e0*/  BRA.U UP0, `(.L_x_50) ;  /* 0x0000000d00687547 */ /* 0x000fea000b800000 */
[----:B------:R-:W-:Y:S01]  /*55f0*/  IADD3 R8, P0, PT, -R2, R20, RZ ;  /* 0x0000001402087210 */ /* 0x000fe20007f1e1ff */
[----:B------:R-:W-:Y:S04]  /*5600*/  BSSY.RECONVERGENT B0, `(.L_x_51) ;  /* 0x0000028000007945 */ /* 0x000fe80003800200 */
        /* <DEDUP_REMOVED lines=26> */
.L_x_52:
[----:B------:R-:W-:Y:S01]  /*57b0*/  IMAD.MOV.U32 R32, RZ, RZ, R8 ;  /* 0x000000ffff207224 */ /* 0x000fe200078e0008 */
[----:B------:R-:W-:Y:S01]  /*57c0*/  MOV R39, UR4 ;  /* 0x0000000400277c02 */ /* 0x000fe20008000f00 */
[----:B------:R-:W-:Y:S01]  /*57d0*/  IMAD.MOV.U32 R31, RZ, RZ, R9 ;  /* 0x000000ffff1f7224 */ /* 0x000fe200078e0009 */
[----:B------:R-:W-:Y:S02]  /*57e0*/  MOV R38, UR5 ;  /* 0x0000000500267c02 */ /* 0x000fe40008000f00 */
[----:B------:R-:W-:Y:S02]  /*57f0*/  MOV R37, 0x5810 ;  /* 0x0000581000257802 */ /* 0x000fe40000000f00 */
[----:B-----5:R-:W-:Y:S05]  /*5800*/  CALL.REL.NOINC `($__internal_0_$__cuda_sm20_div_u64) ;  /* 0x0000004000607944 */ /* 0x020fea0003c00000 */
[----:B------:R-:W-:-:S04]  /*5810*/  IADD3 R5, P0, PT, RZ, -R31, RZ ;  /* 0x8000001fff057210 */ /* 0x000fc80007f1e0ff */
[----:B------:R-:W-:Y:S01]  /*5820*/  IADD3.X R10, PT, PT, RZ, ~R32, RZ, P0, !PT ;  /* 0x80000020ff0a7210 */ /* 0x000fe200007fe4ff */
[----:B------:R-:W-:-:S04]  /*5830*/  IMAD.WIDE.U32 R8, R5, UR4, R8 ;  /* 0x0000000405087c25 */ /* 0x000fc8000f8e0008 */
[----:B------:R-:W-:-:S04]  /*5840*/  IMAD R10, R10, UR4, RZ ;  /* 0x000000040a0a7c24 */ /* 0x000fc8000f8e02ff */
[----:B------:R-:W-:Y:S01]  /*5850*/  IMAD R10, R5, UR5, R10 ;  /* 0x00000005050a7c24 */ /* 0x000fe2000f8e020a */
[----:B------:R-:W-:-:S04]  /*5860*/  MOV R5, R8 ;  /* 0x0000000800057202 */ /* 0x000fc80000000f00 */
[----:B------:R-:W-:Y:S02]  /*5870*/  IADD3 R9, PT, PT, R10, R9, RZ ;  /* 0x000000090a097210 */ /* 0x000fe40007ffe0ff */
.L_x_53:
[----:B------:R-:W-:Y:S05]  /*5880*/  BSYNC.RECONVERGENT B0 ;  /* 0x0000000000007941 */ /* 0x000fea0003800200 */
.L_x_51:
[----:B------:R-:W1:Y:S01]  /*5890*/  LDCU.64 UR10, c[0x0][0x380] ;  /* 0x00007000ff0a77ac */ /* 0x000e620008000a00 */
        /* <DEDUP_REMOVED lines=8> */
[----:B------:R1:W4:Y:S01]  /*5920*/  @P1 LDG.E.LTC128B.64 R28, desc[UR18][R20.64] ;  /* 0x00000012141c1981 */ /* 0x000322000c1e1b20 */
[----:B------:R-:W-:Y:S01]  /*5930*/  IADD3 R8, P0, PT, R20, UR6, RZ ;  /* 0x0000000614087c10 */ /* 0x000fe2000ff1e0ff */
[----:B------:R-:W-:Y:S03]  /*5940*/  BSSY.RECONVERGENT B0, `(.L_x_54) ;  /* 0x000002a000007945 */ /* 0x000fe60003800200 */
[----:B------:R-:W-:Y:S02]  /*5950*/  IADD3.X R9, PT, PT, R21, UR7, RZ, P0, !PT ;  /* 0x0000000715097c10 */ /* 0x000fe400087fe4ff */
[----:B------:R-:W-:-:S05]  /*5960*/  IADD3 R10, P0, PT, -R2, R8, RZ ;  /* 0x00000008020a7210 */ /* 0x000fca0007f1e1ff */
[----:B------:R-:W-:-:S05]  /*5970*/  IMAD.X R11, R9, 0x1, ~R3, P0 ;  /* 0x00000001090b7824 */ /* 0x000fca00000e0e03 */
[----:B------:R-:W-:-:S04]  /*5980*/  LOP3.LUT R5, R11, UR5, RZ, 0xfc, !PT ;  /* 0x000000050b057c12 */ /* 0x000fc8000f8efcff */
[----:B------:R-:W-:-:S13]  /*5990*/  ISETP.NE.U32.AND P0, PT, R5, RZ, PT ;  /* 0x000000ff0500720c */ /* 0x000fda0003f05070 */
[----:B-1----:R-:W-:Y:S05]  /*59a0*/  @P0 BRA `(.L_x_55) ;  /* 0x0000000000580947 */ /* 0x002fea0003800000 */
        /* <DEDUP_REMOVED lines=22> */
.L_x_55:
[----:B------:R-:W-:Y:S01]  /*5b10*/  IMAD.MOV.U32 R32, RZ, RZ, R10 ;  /* 0x000000ffff207224 */ /* 0x000fe200078e000a */
[----:B------:R-:W-:Y:S01]  /*5b20*/  MOV R39, UR4 ;  /* 0x0000000400277c02 */ /* 0x000fe20008000f00 */
[----:B------:R-:W-:Y:S01]  /*5b30*/  IMAD.MOV.U32 R31, RZ, RZ, R11 ;  /* 0x000000ffff1f7224 */ /* 0x000fe200078e000b */
[----:B------:R-:W-:Y:S02]  /*5b40*/  MOV R38, UR5 ;  /* 0x0000000500267c02 */ /* 0x000fe40008000f00 */
[----:B------:R-:W-:Y:S02]  /*5b50*/  MOV R37, 0x5b70 ;  /* 0x00005b7000257802 */ /* 0x000fe40000000f00 */
[----:B----45:R-:W-:Y:S05]  /*5b60*/  CALL.REL.NOINC `($__internal_0_$__cuda_sm20_div_u64) ;  /* 0x0000003c00887944 */ /* 0x030fea0003c00000 */
[----:B------:R-:W-:-:S04]  /*5b70*/  IADD3 R5, P0, PT, RZ, -R31, RZ ;  /* 0x8000001fff057210 */ /* 0x000fc80007f1e0ff */
[----:B------:R-:W-:Y:S01]  /*5b80*/  IADD3.X R20, PT, PT, RZ, ~R32, RZ, P0, !PT ;  /* 0x80000020ff147210 */ /* 0x000fe200007fe4ff */
[----:B------:R-:W-:-:S04]  /*5b90*/  IMAD.WIDE.U32 R10, R5, UR4, R10 ;  /* 0x00000004050a7c25 */ /* 0x000fc8000f8e000a */
[----:B------:R-:W-:-:S04]  /*5ba0*/  IMAD R20, R20, UR4, RZ ;  /* 0x0000000414147c24 */ /* 0x000fc8000f8e02ff */
[----:B------:R-:W-:Y:S01]  /*5bb0*/  IMAD R20, R5, UR5, R20 ;  /* 0x0000000505147c24 */ /* 0x000fe2000f8e0214 */
[----:B------:R-:W-:-:S04]  /*5bc0*/  MOV R5, R10 ;  /* 0x0000000a00057202 */ /* 0x000fc80000000f00 */
[----:B------:R-:W-:Y:S02]  /*5bd0*/  IADD3 R11, PT, PT, R20, R11, RZ ;  /* 0x0000000b140b7210 */ /* 0x000fe40007ffe0ff */
.L_x_56:
[----:B------:R-:W-:Y:S05]  /*5be0*/  BSYNC.RECONVERGENT B0 ;  /* 0x0000000000007941 */ /* 0x000fea0003800200 */
.L_x_54:
        /* <DEDUP_REMOVED lines=41> */
.L_x_58:
        /* <DEDUP_REMOVED lines=13> */
.L_x_59:
[----:B------:R-:W-:Y:S05]  /*5f50*/  BSYNC.RECONVERGENT B0 ;  /* 0x0000000000007941 */ /* 0x000fea0003800200 */
.L_x_57:
        /* <DEDUP_REMOVED lines=41> */
.L_x_61:
        /* <DEDUP_REMOVED lines=10> */
[----:B------:R-:W-:-:S05]  /*6290*/  IMAD R10, R5, UR5, R10 ;  /* 0x00000005050a7c24 */ /* 0x000fca000f8e020a */
[----:B------:R-:W-:Y:S02]  /*62a0*/  IADD3 R3, PT, PT, R10, R3, RZ ;  /* 0x000000030a037210 */ /* 0x000fe40007ffe0ff */
.L_x_62:
[----:B------:R-:W-:Y:S05]  /*62b0*/  BSYNC.RECONVERGENT B0 ;  /* 0x0000000000007941 */ /* 0x000fea0003800200 */
.L_x_60:
        /* <DEDUP_REMOVED lines=10> */
[----:B------:R-:W-:Y:S05]  /*6360*/  @!P1 BRA `(.L_x_63) ;  /* 0x0000000000509947 */ /* 0x000fea0003800000 */
[----:B------:R1:W4:Y:S01]  /*6370*/  LDG.E.LTC128B.64 R22, desc[UR18][R8.64] ;  /* 0x0000001208167981 */ /* 0x000322000c1e1b20 */
[----:B------:R-:W-:Y:S05]  /*6380*/  BRA `(.L_x_63) ;  /* 0x0000000000487947 */ /* 0x000fea0003800000 */
.L_x_50:
[----:B------:R-:W-:Y:S01]  /*6390*/  VIADD R2, R30, 0x9 ;  /* 0x000000091e027836 */ /* 0x000fe20000000000 */
[----:B------:R-:W-:Y:S01]  /*63a0*/  ISETP.GE.AND P0, PT, R0, UR11, PT ;  /* 0x0000000b00007c0c */ /* 0x000fe2000bf06270 */
[----:B------:R-:W-:Y:S01]  /*63b0*/  VIADD R5, R30, 0xb ;  /* 0x0000000b1e057836 */ /* 0x000fe20000000000 */
[----:B------:R-:W-:Y:S02]  /*63c0*/  IADD3 R10, P1, PT, R20, UR6, RZ ;  /* 0x00000006140a7c10 */ /* 0x000fe4000ff3e0ff */
[----:B------:R-:W-:Y:S01]  /*63d0*/  ISETP.LT.AND P3, PT, R2, UR10, !P0 ;  /* 0x0000000a02007c0c */ /* 0x000fe2000c761270 */
[----:B------:R-:W-:Y:S01]  /*63e0*/  VIADD R2, R30, 0xa ;  /* 0x0000000a1e027836 */ /* 0x000fe20000000000 */
[----:B------:R-:W-:Y:S02]  /*63f0*/  IADD3.X R11, PT, PT, R21, UR7, RZ, P1, !PT ;  /* 0x00000007150b7c10 */ /* 0x000fe40008ffe4ff */
[----:B------:R-:W-:Y:S02]  /*6400*/  ISETP.LT.AND P4, PT, R4, UR10, !P0 ;  /* 0x0000000a04007c0c */ /* 0x000fe4000c781270 */
[----:B------:R-:W-:-:S02]  /*6410*/  IADD3 R8, P1, PT, R10, UR6, RZ ;  /* 0x000000060a087c10 */ /* 0x000fc4000ff3e0ff */
[----:B------:R-:W-:Y:S02]  /*6420*/  ISETP.LT.AND P2, PT, R2, UR10, !P0 ;  /* 0x0000000a02007c0c */ /* 0x000fe4000c741270 */
[----:B------:R-:W-:Y:S02]  /*6430*/  ISETP.LT.AND P0, PT, R5, UR10, !P0 ;  /* 0x0000000a05007c0c */ /* 0x000fe4000c701270 */
[----:B------:R-:W-:Y:S01]  /*6440*/  IADD3.X R9, PT, PT, R11, UR7, RZ, P1, !PT ;  /* 0x000000070b097c10 */ /* 0x000fe20008ffe4ff */
[----:B------:R2:W4:Y:S01]  /*6450*/  @P3 LDG.E.LTC128B.64 R26, desc[UR18][R10.64] ;  /* 0x000000120a1a3981 */ /* 0x000522000c1e1b20 */
[----:B------:R-:W-:-:S03]  /*6460*/  IADD3 R32, P1, PT, R8, UR6, RZ ;  /* 0x0000000608207c10 */ /* 0x000fc6000ff3e0ff */
[----:B------:R2:W4:Y:S01]  /*6470*/  @P4 LDG.E.LTC128B.64 R28, desc[UR18][R20.64] ;  /* 0x00000012141c4981 */ /* 0x000522000c1e1b20 */
[----:B------:R-:W-:-:S03]  /*6480*/  IADD3.X R33, PT, PT, R9, UR7, RZ, P1, !PT ;  /* 0x0000000709217c10 */ /* 0x000fc60008ffe4ff */
[----:B------:R2:W4:Y:S04]  /*6490*/  @P2 LDG.E.LTC128B.64 R24, desc[UR18][R8.64] ;  /* 0x0000001208182981 */ /* 0x000528000c1e1b20 */
[----:B------:R2:W4:Y:S02]  /*64a0*/  @P0 LDG.E.LTC128B.64 R22, desc[UR18][R32.64] ;  /* 0x0000001220160981 */ /* 0x000524000c1e1b20 */
.L_x_63:
[----:B------:R-:W-:Y:S05]  /*64b0*/  BSYNC.RECONVERGENT B1 ;  /* 0x0000000000017941 */ /* 0x000fea0003800200 */
.L_x_49:
[----:B------:R-:W-:Y:S01]  /*64c0*/  BAR.SYNC.DEFER_BLOCKING 0x0 ;  /* 0x0000000000007b1d */ /* 0x000fe20000010000 */
[----:B------:R-:W-:-:S05]  /*64d0*/  UISETP.GE.AND UP0, UPT, UR15, UR13, UPT ;  /* 0x0000000d0f00728c */ /* 0x000fca000bf06270 */
[----:B-----5:R-:W-:Y:S04]  /*64e0*/  STS.128 [R43], R16 ;  /* 0x000000102b007388 */ /* 0x020fe80000000c00 */
[----:B------:R-:W-:Y:S01]  /*64f0*/  STS.128 [R43+0x40], R12 ;  /* 0x0000400c2b007388 */ /* 0x000fe20000000c00 */
[----:B------:R-:W-:Y:S06]  /*6500*/  BAR.SYNC.DEFER_BLOCKING 0x0 ;  /* 0x0000000000007b1d */ /* 0x000fec0000010000 */
[----:B------:R-:W3:Y:S04]  /*6510*/  LDS.64 R2, [R42] ;  /* 0x000000002a027984 */ /* 0x000ee80000000a00 */
[----:B-12---:R-:W1:Y:S04]  /*6520*/  LDS.64 R8, [R42+0x120] ;  /* 0x000120002a087984 */ /* 0x006e680000000a00 */
[----:B------:R-:W2:Y:S04]  /*6530*/  LDS.64 R10, [R42+0x240] ;  /* 0x000240002a0a7984 */ /* 0x000ea80000000a00 */
[----:B------:R-:W2:Y:S01]  /*6540*/  LDS.64 R42, [R42+0x360] ;  /* 0x000360002a2a7984 */ /* 0x000ea20000000a00 */
[----:B---3--:R-:W-:-:S02]  /*6550*/  DMUL R2, R2, R72 ;  /* 0x0000004802027228 */ /* 0x008fc40000000000 */
[-C--:B-1----:R-:W-:Y:S02]  /*6560*/  DMUL R8, R8, R72.reuse ;  /* 0x0000004808087228 */ /* 0x082fe40000000000 */
[----:B--2---:R-:W-:-:S04]  /*6570*/  DMUL R10, R10, R72 ;  /* 0x000000480a0a7228 */ /* 0x004fc80000000000 */
[----:B----4-:R-:W-:Y:S02]  /*6580*/  DFMA R2, R28, R70, R2 ;  /* 0x000000461c02722b */ /* 0x010fe40000000002 */
[----:B------:R-:W-:Y:S02]  /*6590*/  DMUL R72, R42, R72 ;  /* 0x000000482a487228 */ /* 0x000fe40000000000 */
[-C--:B------:R-:W-:Y:S02]  /*65a0*/  DFMA R8, R26, R70.reuse, R8 ;  /* 0x000000461a08722b */ /* 0x080fe40000000008 */
[----:B------:R-:W-:-:S04]  /*65b0*/  DFMA R10, R24, R70, R10 ;  /* 0x00000046180a722b */ /* 0x000fc8000000000a */
[----:B------:R-:W-:Y:S01]  /*65c0*/  DFMA R70, R22, R70, R72 ;  /* 0x000000461646722b */ /* 0x000fe20000000048 */
[----:B------:R-:W-:Y:S10]  /*65d0*/  BRA.U !UP0, `(.L_x_64) ;  /* 0x0000000108507547 */ /* 0x000ff4000b800000 */
[----:B------:R-:W1:Y:S01]  /*65e0*/  LDCU.64 UR4, c[0x0][0x468] ;  /* 0x00008d00ff0477ac */ /* 0x000e620008000a00 */
[----:B------:R-:W-:Y:S01]  /*65f0*/  ISETP.GE.AND P3, PT, R0, UR11, PT ;  /* 0x0000000b00007c0c */ /* 0x000fe2000bf66270 */
[C---:B------:R-:W-:Y:S02]  /*6600*/  VIADD R0, R30.reuse, 0x9 ;  /* 0x000000091e007836 */ /* 0x040fe40000000000 */
[----:B------:R-:W-:Y:S01]  /*6610*/  VIADD R30, R30, 0xa ;  /* 0x0000000a1e1e7836 */ /* 0x000fe20000000000 */
[----:B------:R-:W-:Y:S02]  /*6620*/  ISETP.LT.AND P2, PT, R4, UR10, !P3 ;  /* 0x0000000a04007c0c */ /* 0x000fe4000df41270 */
[----:B------:R-:W-:Y:S02]  /*6630*/  ISETP.LT.AND P1, PT, R0, UR10, !P3 ;  /* 0x0000000a00007c0c */ /* 0x000fe4000df21270 */
[----:B------:R-:W-:Y:S02]  /*6640*/  ISETP.LT.AND P0, PT, R30, UR10, !P3 ;  /* 0x0000000a1e007c0c */ /* 0x000fe4000df01270 */
[----:B------:R-:W-:-:S02]  /*6650*/  ISETP.LT.AND P3, PT, R5, UR10, !P3 ;  /* 0x0000000a05007c0c */ /* 0x000fc4000df61270 */
[----:B-1----:R-:W-:-:S05]  /*6660*/  IADD3 R12, P4, PT, R6, UR4, RZ ;  /* 0x00000004060c7c10 */ /* 0x002fca000ff9e0ff */
[----:B------:R1:W-:Y:S01]  /*6670*/  @P2 STG.E.64 desc[UR18][R6.64], R2 ;  /* 0x0000000206002986 */ /* 0x0003e2000c101b12 */
[----:B------:R-:W-:Y:S02]  /*6680*/  IADD3.X R13, PT, PT, R7, UR5, RZ, P4, !PT ;  /* 0x00000005070d7c10 */ /* 0x000fe4000a7fe4ff */
[----:B------:R-:W-:-:S03]  /*6690*/  IADD3 R14, P4, PT, R12, UR4, RZ ;  /* 0x000000040c0e7c10 */ /* 0x000fc6000ff9e0ff */
[----:B------:R2:W-:Y:S01]  /*66a0*/  @P1 STG.E.64 desc[UR18][R12.64], R8 ;  /* 0x000000080c001986 */ /* 0x0005e2000c101b12 */
[----:B------:R-:W-:-:S05]  /*66b0*/  IADD3.X R15, PT, PT, R13, UR5, RZ, P4, !PT ;  /* 0x000000050d0f7c10 */ /* 0x000fca000a7fe4ff */
[----:B------:R2:W-:Y:S01]  /*66c0*/  @P0 STG.E.64 desc[UR18][R14.64], R10 ;  /* 0x0000000a0e000986 */ /* 0x0005e2000c101b12 */
[----:B-1----:R-:W-:-:S04]  /*66d0*/  IADD3 R2, P0, PT, R14, UR4, RZ ;  /* 0x000000040e027c10 */ /* 0x002fc8000ff1e0ff */
[----:B------:R-:W-:Y:S01]  /*66e0*/  IADD3.X R3, PT, PT, R15, UR5, RZ, P0, !PT ;  /* 0x000000050f037c10 */ /* 0x000fe200087fe4ff */
[----:B------:R-:W-:Y:S08]  /*66f0*/  @!P3 BRA `(.L_x_65) ;  /* 0x00000030004cb947 */ /* 0x000ff00003800000 */
[----:B------:R1:W-:Y:S01]  /*6700*/  STG.E.64 desc[UR18][R2.64], R70 ;  /* 0x0000004602007986 */ /* 0x0003e2000c101b12 */
[----:B------:R-:W-:Y:S05]  /*6710*/  BRA `(.L_x_65) ;  /* 0x0000003000447947 */ /* 0x000fea0003800000 */
.L_x_64:
[----:B------:R-:W1:Y:S01]  /*6720*/  LDCU UR4, c[0x0][0x464] ;  /* 0x00008c80ff0477ac */ /* 0x000e620008000800 */
[----:B------:R-:W-:Y:S01]  /*6730*/  IADD3 R12, P0, PT, R6, -UR8, RZ ;  /* 0x80000008060c7c10 */ /* 0x000fe2000ff1e0ff */
[----:B------:R-:W-:Y:S03]  /*6740*/  BSSY.RECONVERGENT B0, `(.L_x_66) ;  /* 0x000002f000007945 */ /* 0x000fe60003800200 */
[----:B------:R-:W-:Y:S01]  /*6750*/  IADD3.X R13, PT, PT, R7, ~UR9, RZ, P0, !PT ;  /* 0x80000009070d7c10 */ /* 0x000fe200087fe4ff */
        /* <DEDUP_REMOVED lines=28> */
.L_x_67:
[----:B------:R-:W1:Y:S01]  /*6920*/  LDCU.64 UR4, c[0x0][0x460] ;  /* 0x00008c00ff0477ac */ /* 0x000e620008000a00 */
[----:B------:R-:W-:Y:S01]  /*6930*/  IMAD.MOV.U32 R32, RZ, RZ, R12 ;  /* 0x000000ffff207224 */ /* 0x000fe200078e000c */
[----:B------:R-:W-:Y:S02]  /*6940*/  MOV R31, R13 ;  /* 0x0000000d001f7202 */ /* 0x000fe40000000f00 */
[----:B------:R-:W-:Y:S01]  /*6950*/  MOV R37, 0x6990 ;  /* 0x0000699000257802 */ /* 0x000fe20000000f00 */
[----:B-1----:R-:W-:Y:S01]  /*6960*/  IMAD.U32 R39, RZ, RZ, UR4 ;  /* 0x00000004ff277e24 */ /* 0x002fe2000f8e00ff */
[----:B------:R-:W-:Y:S02]  /*6970*/  MOV R38, UR5 ;  /* 0x0000000500267c02 */ /* 0x000fe40008000f00 */
[----:B------:R-:W-:Y:S05]  /*6980*/  CALL.REL.NOINC `($__internal_0_$__cuda_sm20_div_u64) ;  /* 0x0000003000007944 */ /* 0x000fea0003c00000 */
        /* <DEDUP_REMOVED lines=10> */
.L_x_68:
[----:B------:R-:W-:Y:S05]  /*6a30*/  BSYNC.RECONVERGENT B0 ;  /* 0x0000000000007941 */ /* 0x000fea0003800200 */
.L_x_66:
        /* <DEDUP_REMOVED lines=41> */
.L_x_70:
        /* <DEDUP_REMOVED lines=16> */
.L_x_71:
[----:B------:R-:W-:Y:S05]  /*6dd0*/  BSYNC.RECONVERGENT B0 ;  /* 0x0000000000007941 */ /* 0x000fea0003800200 */
.L_x_69:
        /* <DEDUP_REMOVED lines=42> */
.L_x_73:
        /* <DEDUP_REMOVED lines=16> */
.L_x_74:
[----:B------:R-:W-:Y:S05]  /*7180*/  BSYNC.RECONVERGENT B0 ;  /* 0x0000000000007941 */ /* 0x000fea0003800200 */
.L_x_72:
        /* <DEDUP_REMOVED lines=20> */
[----:B------:R-:W2:Y:S01]  /*72d0*/  I2F.U32.RP R8, R14 ;  /* 0x0000000e00087306 */ /* 0x000ea20000209000 */
[----:B------:R-:W-:Y:S01]  /*72e0*/  ISETP.NE.U32.AND P0, PT, R14, RZ, PT ;  /* 0x000000ff0e00720c */ /* 0x000fe20003f05070 */
[----:B-1----:R-:W-:-:S06]  /*72f0*/  IMAD.MOV.U32 R3, RZ, RZ, RZ ;  /* 0x000000ffff037224 */ /* 0x002fcc00078e00ff */
[----:B--2---:R-:W1:Y:S02]  /*7300*/  MUFU.RCP R8, R8 ;  /* 0x0000000800087308 */ /* 0x004e640000001000 */
[----:B-1----:R-:W-:-:S06]  /*7310*/  IADD3 R8, PT, PT, R8, 0xffffffe, RZ ;  /* 0x0ffffffe08087810 */ /* 0x002fcc0007ffe0ff */
[----:B------:R-:W1:Y:S02]  /*7320*/  F2I.FTZ.U32.TRUNC.NTZ R9, R8 ;  /* 0x0000000800097305 */ /* 0x000e64000021f000 */
[----:B-1----:R-:W-:Y:S01]  /*7330*/  IADD3 R2, PT, PT, RZ, -R9, RZ ;  /* 0x80000009ff027210 */ /* 0x002fe20007ffe0ff */
[----:B------:R-:W-:-:S04]  /*7340*/  IMAD.MOV.U32 R8, RZ, RZ, RZ ;  /* 0x000000ffff087224 */ /* 0x000fc800078e00ff */
        /* <DEDUP_REMOVED lines=14> */
.L_x_76:
[----:B------:R-:W2:Y:S01]  /*7430*/  LDCU.64 UR4, c[0x0][0x460] ;  /* 0x00008c00ff0477ac */ /* 0x000ea20008000a00 */
[----:B------:R-:W-:Y:S01]  /*7440*/  IMAD.MOV.U32 R32, RZ, RZ, R6 ;  /* 0x000000ffff207224 */ /* 0x000fe200078e0006 */
[----:B------:R-:W-:Y:S02]  /*7450*/  MOV R31, R7 ;  /* 0x00000007001f7202 */ /* 0x000fe40000000f00 */
[----:B------:R-:W-:Y:S01]  /*7460*/  MOV R37, 0x74a0 ;  /* 0x000074a000257802 */ /* 0x000fe20000000f00 */
[----:B--2---:R-:W-:Y:S01]  /*7470*/  IMAD.U32 R39, RZ, RZ, UR4 ;  /* 0x00000004ff277e24 */ /* 0x004fe2000f8e00ff */
[----:B------:R-:W-:Y:S02]  /*7480*/  MOV R38, UR5 ;  /* 0x0000000500267c02 */ /* 0x000fe40008000f00 */
[----:B-1----:R-:W-:Y:S05]  /*7490*/  CALL.REL.NOINC `($__internal_0_$__cuda_sm20_div_u64) ;  /* 0x00000024003c7944 */ /* 0x002fea0003c00000 */
        /* <DEDUP_REMOVED lines=8> */
.L_x_77:
[----:B------:R-:W-:Y:S05]  /*7520*/  BSYNC.RECONVERGENT B0 ;  /* 0x0000000000007941 */ /* 0x000fea0003800200 */
.L_x_75:
        /* <DEDUP_REMOVED lines=11> */
[----:B------:R3:W-:Y:S01]  /*75e0*/  STG.E.64 desc[UR18][R4.64], R70 ;  /* 0x0000004604007986 */ /* 0x0007e2000c101b12 */
[----:B------:R-:W-:Y:S05]  /*75f0*/  BRA `(.L_x_65) ;  /* 0x00000020008c7947 */ /* 0x000fea0003800000 */
.L_x_18:
[----:B------:R-:W-:Y:S01]  /*7600*/  BAR.SYNC.DEFER_BLOCKING 0x0 ;  /* 0x0000000000007b1d */ /* 0x000fe20000010000 */
[----:B------:R-:W-:-:S05]  /*7610*/  UISETP.GE.AND UP0, UPT, UR15, UR13, UPT ;  /* 0x0000000d0f00728c */ /* 0x000fca000bf06270 */
[----:B------:R-:W-:Y:S01]  /*7620*/  BSSY.RECONVERGENT B1, `(.L_x_78) ;  /* 0x0000111000017945 */ /* 0x000fe20003800200 */
[----:B------:R-:W-:-:S04]  /*7630*/  DEPBAR.LE SB5, 0x2 ;  /* 0x0000d0800000791a */ /* 0x000fc80000000000 */
[----:B------:R-:W-:Y:S04]  /*7640*/  STS.128 [R43], R4 ;  /* 0x000000042b007388 */ /* 0x000fe80000000c00 */
[----:B------:R-:W-:Y:S01]  /*7650*/  STS.128 [R43+0x40], R8 ;  /* 0x000040082b007388 */ /* 0x000fe20000000c00 */
[----:B------:R-:W-:Y:S06]  /*7660*/  BAR.SYNC.DEFER_BLOCKING 0x0 ;  /* 0x0000000000007b1d */ /* 0x000fec0000010000 */
[----:B------:R-:W4:Y:S04]  /*7670*/  LDS.64 R8, [R42] ;  /* 0x000000002a087984 */ /* 0x000f280000000a00 */
[----:B------:R-:W2:Y:S04]  /*7680*/  LDS.64 R6, [R42+0x120] ;  /* 0x000120002a067984 */ /* 0x000ea80000000a00 */
[----:B------:R-:W3:Y:S04]  /*7690*/  LDS.64 R4, [R42+0x240] ;  /* 0x000240002a047984 */ /* 0x000ee80000000a00 */
[----:B------:R-:W1:Y:S01]  /*76a0*/  LDS.64 R2, [R42+0x360] ;  /* 0x000360002a027984 */ /* 0x000e620000000a00 */
[----:B----4-:R-:W-:-:S02]  /*76b0*/  DMUL R8, R8, R72 ;  /* 0x0000004808087228 */ /* 0x010fc40000000000 */
[-C--:B--2---:R-:W-:Y:S02]  /*76c0*/  DMUL R6, R6, R72.reuse ;  /* 0x0000004806067228 */ /* 0x084fe40000000000 */
[-C--:B---3--:R-:W-:Y:S02]  /*76d0*/  DMUL R4, R4, R72.reuse ;  /* 0x0000004804047228 */ /* 0x088fe40000000000 */
[----:B-1----:R-:W-:Y:S01]  /*76e0*/  DMUL R2, R2, R72 ;  /* 0x0000004802027228 */ /* 0x002fe20000000000 */
[----:B------:R-:W-:Y:S10]  /*76f0*/  BRA.U !UP0, `(.L_x_79) ;  /* 0x0000000108607547 */ /* 0x000ff4000b800000 */
[----:B------:R-:W1:Y:S01]  /*7700*/  LDCU.64 UR6, c[0x0][0x380] ;  /* 0x00007000ff0677ac */ /* 0x000e620008000a00 */
        /* <DEDUP_REMOVED lines=9> */
[----:B------:R-:W-:-:S03]  /*77a0*/  IADD3 R10, P2, PT, R20, UR4, RZ ;  /* 0x00000004140a7c10 */ /* 0x000fc6000ff5e0ff */
[----:B------:R-:W-:Y:S01]  /*77b0*/  @P3 IMAD.MOV.U32 R24, RZ, RZ, R48 ;  /* 0x000000ffff183224 */ /* 0x000fe200078e0030 */
[----:B------:R-:W-:Y:S01]  /*77c0*/  IADD3.X R11, PT, PT, R21, UR5, RZ, P2, !PT ;  /* 0x00000005150b7c10 */ /* 0x000fe200097fe4ff */
[----:B------:R-:W-:-:S05]  /*77d0*/  @P3 IMAD.MOV.U32 R25, RZ, RZ, R49 ;  /* 0x000000ffff193224 */ /* 0x000fca00078e0031 */
[----:B------:R-:W-:Y:S04]  /*77e0*/  @P3 STG.E.64 desc[UR18][R24.64], R8 ;  /* 0x0000000818003986 */ /* 0x000fe8000c101b12 */
[----:B------:R-:W-:Y:S04]  /*77f0*/  @P1 STG.E.64 desc[UR18][R20.64], R6 ;  /* 0x0000000614001986 */ /* 0x000fe8000c101b12 */
[----:B------:R1:W-:Y:S02]  /*7800*/  @P0 STG.E.64 desc[UR18][R10.64], R4 ;  /* 0x000000040a000986 */ /* 0x0003e4000c101b12 */
[----:B-1----:R-:W-:-:S05]  /*7810*/  VIADD R4, R30, 0x3 ;  /* 0x000000031e047836 */ /* 0x002fca0000000000 */
[----:B------:R-:W-:Y:S02]  /*7820*/  ISETP.LT.AND P4, PT, R4, UR6, !P4 ;  /* 0x0000000604007c0c */ /* 0x000fe4000e781270 */
[----:B------:R-:W-:-:S04]  /*7830*/  IADD3 R4, P0, PT, R10, UR4, RZ ;  /* 0x000000040a047c10 */ /* 0x000fc8000ff1e0ff */
[----:B------:R-:W-:-:S07]  /*7840*/  IADD3.X R5, PT, PT, R11, UR5, RZ, P0, !PT ;  /* 0x000000050b057c10 */ /* 0x000fce00087fe4ff */
[----:B------:R-:W-:Y:S05]  /*7850*/  @!P4 BRA `(.L_x_80) ;  /* 0x0000000c00b4c947 */ /* 0x000fea0003800000 */
[----:B------:R2:W-:Y:S01]  /*7860*/  STG.E.64 desc[UR18][R4.64], R2 ;  /* 0x0000000204007986 */ /* 0x0005e2000c101b12 */
[----:B------:R-:W-:Y:S05]  /*7870*/  BRA `(.L_x_80) ;  /* 0x0000000c00ac7947 */ /* 0x000fea0003800000 */
.L_x_79:
[----:B------:R-:W-:Y:S01]  /*7880*/  LOP3.LUT R10, R47, R22, RZ, 0xfc, !PT ;  /* 0x000000162f0a7212 */ /* 0x000fe200078efcff */
[----:B------:R-:W-:Y:S03]  /*7890*/  BSSY.RECONVERGENT B0, `(.L_x_81) ;  /* 0x000002c000007945 */ /* 0x000fe60003800200 */
[----:B------:R-:W-:-:S13]  /*78a0*/  ISETP.NE.U32.AND P0, PT, R10, RZ, PT ;  /* 0x000000ff0a00720c */ /* 0x000fda0003f05070 */
[----:B------:R-:W-:Y:S05]  /*78b0*/  @P0 BRA `(.L_x_82) ;  /* 0x0000000000540947 */ /* 0x000fea0003800000 */
[----:B------:R-:W1:Y:S01]  /*78c0*/  I2F.U32.RP R10, R23 ;  /* 0x00000017000a7306 */ /* 0x000e620000209000 */
[----:B------:R-:W-:Y:S02]  /*78d0*/  MOV R20, RZ ;  /* 0x000000ff00147202 */ /* 0x000fe40000000f00 */
[----:B------:R-:W-:-:S05]  /*78e0*/  ISETP.NE.U32.AND P0, PT, R23, RZ, PT ;  /* 0x000000ff1700720c */ /* 0x000fca0003f05070 */
[----:B-1----:R-:W1:Y:S02]  /*78f0*/  MUFU.RCP R10, R10 ;  /* 0x0000000a000a7308 */ /* 0x002e640000001000 */
[----:B-1----:R-:W-:-:S06]  /*7900*/  IADD3 R10, PT, PT, R10, 0xffffffe, RZ ;  /* 0x0ffffffe0a0a7810 */ /* 0x002fcc0007ffe0ff */
[----:B------:R-:W1:Y:S02]  /*7910*/  F2I.FTZ.U32.TRUNC.NTZ R21, R10 ;  /* 0x0000000a00157305 */ /* 0x000e64000021f000 */
[----:B-1----:R-:W-:-:S04]  /*7920*/  IMAD.MOV R10, RZ, RZ, -R21 ;  /* 0x000000ffff0a7224 */ /* 0x002fc800078e0a15 */
[----:B------:R-:W-:-:S04]  /*7930*/  IMAD R10, R10, R23, RZ ;  /* 0x000000170a0a7224 */ /* 0x000fc800078e02ff */
[----:B------:R-:W-:-:S06]  /*7940*/  IMAD.HI.U32 R11, R21, R10, R20 ;  /* 0x0000000a150b7227 */ /* 0x000fcc00078e0014 */
[----:B------:R-:W-:-:S04]  /*7950*/  IMAD.HI.U32 R11, R11, R50, RZ ;  /* 0x000000320b0b7227 */ /* 0x000fc800078e00ff */
[----:B------:R-:W-:-:S04]  /*7960*/  IMAD.MOV R10, RZ, RZ, -R11 ;  /* 0x000000ffff0a7224 */ /* 0x000fc800078e0a0b */
[----:B------:R-:W-:-:S05]  /*7970*/  IMAD R10, R23, R10, R50 ;  /* 0x0000000a170a7224 */ /* 0x000fca00078e0232 */
[----:B------:R-:W-:-:S13]  /*7980*/  ISETP.GE.U32.AND P2, PT, R10, R23, PT ;  /* 0x000000170a00720c */ /* 0x000fda0003f46070 */
[----:B------:R-:W-:Y:S01]  /*7990*/  @P2 IADD3 R10, PT, PT, R10, -R23, RZ ;  /* 0x800000170a0a2210 */ /* 0x000fe20007ffe0ff */
[----:B------:R-:W-:-:S03]  /*79a0*/  @P2 VIADD R11, R11, 0x1 ;  /* 0x000000010b0b2836 */ /* 0x000fc60000000000 */
[----:B------:R-:W-:-:S13]  /*79b0*/  ISETP.GE.U32.AND P1, PT, R10, R23, PT ;  /* 0x000000170a00720c */ /* 0x000fda0003f26070 */
[----:B------:R-:W-:Y:S02]  /*79c0*/  @P1 IADD3 R11, PT, PT, R11, 0x1, RZ ;  /* 0x000000010b0b1810 */ /* 0x000fe40007ffe0ff */
[----:B------:R-:W-:-:S04]  /*79d0*/  @!P0 LOP3.LUT R11, RZ, R23, RZ, 0x33, !PT ;  /* 0x00000017ff0b8212 */ /* 0x000fc800078e33ff */
[----:B------:R-:W-:-:S05]  /*79e0*/  IADD3 R10, PT, PT, -R11, RZ, RZ ;  /* 0x000000ff0b0a7210 */ /* 0x000fca0007ffe1ff */
[----:B------:R-:W-:Y:S01]  /*79f0*/  IMAD R50, R23, R10, R50 ;  /* 0x0000000a17327224 */ /* 0x000fe200078e0232 */
[----:B------:R-:W-:Y:S05]  /*7a00*/  BRA `(.L_x_83) ;  /* 0x0000000000507947 */ /* 0x000fea0003800000 */
.L_x_82:
        /* <DEDUP_REMOVED lines=8> */
[----:B------:R-:W-:Y:S01]  /*7a90*/  IADD3 R10, P0, PT, RZ, -R31, RZ ;  /* 0x8000001fff0a7210 */ /* 0x000fe20007f1e0ff */
[----:B------:R-:W-:Y:S01]  /*7aa0*/  IMAD.MOV.U32 R20, RZ, RZ, R50 ;  /* 0x000000ffff147224 */ /* 0x000fe200078e0032 */
[----:B------:R-:W-:Y:S02]  /*7ab0*/  MOV R21, R47 ;  /* 0x0000002f00157202 */ /* 0x000fe40000000f00 */
[----:B------:R-:W-:Y:S01]  /*7ac0*/  IADD3.X R11, PT, PT, RZ, ~R32, RZ, P0, !PT ;  /* 0x80000020ff0b7210 */ /* 0x000fe200007fe4ff */
[----:B-1----:R-:W-:Y:S01]  /*7ad0*/  IMAD.U32 R23, RZ, RZ, UR4 ;  /* 0x00000004ff177e24 */ /* 0x002fe2000f8e00ff */
[----:B------:R-:W-:-:S03]  /*7ae0*/  MOV R22, UR5 ;  /* 0x0000000500167c02 */ /* 0x000fc60008000f00 */
[-C--:B------:R-:W-:Y:S02]  /*7af0*/  IMAD R11, R11, R23.reuse, RZ ;  /* 0x000000170b0b7224 */ /* 0x080fe400078e02ff */
[----:B------:R-:W-:-:S04]  /*7b00*/  IMAD.WIDE.U32 R20, R10, R23, R20 ;  /* 0x000000170a147225 */ /* 0x000fc800078e0014 */
[----:B------:R-:W-:Y:S01]  /*7b10*/  IMAD R10, R10, R22, R11 ;  /* 0x000000160a0a7224 */ /* 0x000fe200078e020b */
[----:B------:R-:W-:Y:S01]  /*7b20*/  MOV R50, R20 ;  /* 0x0000001400327202 */ /* 0x000fe20000000f00 */
[----:B------:R-:W-:-:S03]  /*7b30*/  IMAD.MOV.U32 R11, RZ, RZ, R31 ;  /* 0x000000ffff0b7224 */ /* 0x000fc600078e001f */
[----:B------:R-:W-:Y:S02]  /*7b40*/  IADD3 R20, PT, PT, R21, R10, RZ ;  /* 0x0000000a15147210 */ /* 0x000fe40007ffe0ff */
.L_x_83:
[----:B------:R-:W-:Y:S05]  /*7b50*/  BSYNC.RECONVERGENT B0 ;  /* 0x0000000000007941 */ /* 0x000fea0003800200 */
.L_x_81:
        /* <DEDUP_REMOVED lines=16> */
[----:B------:R-:W-:-:S05]  /*7c60*/  @P2 IMAD.MOV.U32 R25, RZ, RZ, R49 ;  /* 0x000000ffff192224 */ /* 0x000fca00078e0031 */
[----:B------:R1:W-:Y:S02]  /*7c70*/  @P2 STG.E.64 desc[UR18][R24.64], R8 ;  /* 0x0000000818002986 */ /* 0x0003e4000c101b12 */
        /* <DEDUP_REMOVED lines=25> */
.L_x_85:
        /* <DEDUP_REMOVED lines=16> */
.L_x_86:
[----:B------:R-:W-:Y:S05]  /*7f10*/  BSYNC.RECONVERGENT B0 ;  /* 0x0000000000007941 */ /* 0x000fea0003800200 */
.L_x_84:
        /* <DEDUP_REMOVED lines=42> */
.L_x_88:
        /* <DEDUP_REMOVED lines=16> */
.L_x_89:
[----:B------:R-:W-:Y:S05]  /*82c0*/  BSYNC.RECONVERGENT B0 ;  /* 0x0000000000007941 */ /* 0x000fea0003800200 */
.L_x_87:
        /* <DEDUP_REMOVED lines=42> */
.L_x_91:
        /* <DEDUP_REMOVED lines=16> */
.L_x_92:
[----:B------:R-:W-:Y:S05]  /*8670*/  BSYNC.RECONVERGENT B0 ;  /* 0x0000000000007941 */ /* 0x000fea0003800200 */
.L_x_90:
        /* <DEDUP_REMOVED lines=11> */
.L_x_80:
[----:B------:R-:W-:Y:S05]  /*8730*/  BSYNC.RECONVERGENT B1 ;  /* 0x0000000000017941 */ /* 0x000fea0003800200 */
.L_x_78:
[----:B------:R-:W-:Y:S01]  /*8740*/  BAR.SYNC.DEFER_BLOCKING 0x0 ;  /* 0x0000000000007b1d */ /* 0x000fe20000010000 */
[----:B------:R-:W-:Y:S01]  /*8750*/  UISETP.GE.AND UP0, UPT, UR15, UR13, UPT ;  /* 0x0000000d0f00728c */ /* 0x000fe2000bf06270 */
[----:B-12---:R-:W-:-:S04]  /*8760*/  VIADD R2, R30, 0x8 ;  /* 0x000000081e027836 */ /* 0x006fc80000000000 */
[----:B------:R-:W1:Y:S01]  /*8770*/  LDCU.64 UR4, c[0x0][0x480] ;  /* 0x00009000ff0477ac */ /* 0x000e620008000a00 */
[----:B-----5:R-:W-:Y:S01]  /*8780*/  STS.128 [R43], R16 ;  /* 0x000000102b007388 */ /* 0x020fe20000000c00 */
[----:B-1----:R-:W-:-:S03]  /*8790*/  IADD3 R10, P0, PT, R48, UR4, RZ ;  /* 0x00000004300a7c10 */ /* 0x002fc6000ff1e0ff */
[----:B------:R-:W-:Y:S01]  /*87a0*/  STS.128 [R43+0x40], R12 ;  /* 0x0000400c2b007388 */ /* 0x000fe20000000c00 */
[----:B------:R-:W-:Y:S01]  /*87b0*/  IADD3.X R11, PT, PT, R49, UR5, RZ, P0, !PT ;  /* 0x00000005310b7c10 */ /* 0x000fe200087fe4ff */
[----:B------:R-:W-:Y:S06]  /*87c0*/  BAR.SYNC.DEFER_BLOCKING 0x0 ;  /* 0x0000000000007b1d */ /* 0x000fec0000010000 */
[----:B------:R-:W1:Y:S04]  /*87d0*/  LDS.64 R8, [R42] ;  /* 0x000000002a087984 */ /* 0x000e680000000a00 */
[----:B------:R-:W2:Y:S04]  /*87e0*/  LDS.64 R6, [R42+0x120] ;  /* 0x000120002a067984 */ /* 0x000ea80000000a00 */
[----:B------:R-:W3:Y:S04]  /*87f0*/  LDS.64 R4, [R42+0x240] ;  /* 0x000240002a047984 */ /* 0x000ee80000000a00 */
[----:B------:R-:W4:Y:S01]  /*8800*/  LDS.64 R42, [R42+0x360] ;  /* 0x000360002a2a7984 */ /* 0x000f220000000a00 */
[----:B-1----:R-:W-:-:S02]  /*8810*/  DMUL R8, R8, R72 ;  /* 0x0000004808087228 */ /* 0x002fc40000000000 */
[-C--:B--2---:R-:W-:Y:S02]  /*8820*/  DMUL R6, R6, R72.reuse ;  /* 0x0000004806067228 */ /* 0x084fe40000000000 */
[-C--:B---3--:R-:W-:Y:S02]  /*8830*/  DMUL R4, R4, R72.reuse ;  /* 0x0000004804047228 */ /* 0x088fe40000000000 */
[----:B----4-:R-:W-:Y:S01]  /*8840*/  DMUL R72, R42, R72 ;  /* 0x000000482a487228 */ /* 0x010fe20000000000 */
[----:B------:R-:W-:Y:S10]  /*8850*/  BRA.U !UP0, `(.L_x_93) ;  /* 0x0000000108547547 */ /* 0x000ff4000b800000 */
[----:B------:R-:W1:Y:S01]  /*8860*/  LDCU.64 UR4, c[0x0][0x468] ;  /* 0x00008d00ff0477ac */ /* 0x000e620008000a00 */
[----:B------:R-:W-:Y:S01]  /*8870*/  ISETP.GE.AND P3, PT, R0, UR7, PT ;  /* 0x0000000700007c0c */ /* 0x000fe2000bf66270 */
[----:B------:R-:W-:-:S03]  /*8880*/  VIADD R0, R30, 0x9 ;  /* 0x000000091e007836 */ /* 0x000fc60000000000 */
[----:B------:R-:W-:Y:S01]  /*8890*/  ISETP.LT.AND P2, PT, R2, UR6, !P3 ;  /* 0x0000000602007c0c */ /* 0x000fe2000df41270 */
[----:B------:R-:W-:Y:S01]  /*88a0*/  VIADD R2, R30, 0xa ;  /* 0x0000000a1e027836 */ /* 0x000fe20000000000 */
[----:B------:R-:W-:Y:S01]  /*88b0*/  ISETP.LT.AND P1, PT, R0, UR6, !P3 ;  /* 0x0000000600007c0c */ /* 0x000fe2000df21270 */
[----:B------:R-:W-:-:S03]  /*88c0*/  VIADD R30, R30, 0xb ;  /* 0x0000000b1e1e7836 */ /* 0x000fc60000000000 */
[----:B------:R-:W-:Y:S02]  /*88d0*/  ISETP.LT.AND P0, PT, R2, UR6, !P3 ;  /* 0x0000000602007c0c */ /* 0x000fe4000df01270 */
[----:B------:R-:W-:Y:S02]  /*88e0*/  ISETP.LT.AND P3, PT, R30, UR6, !P3 ;  /* 0x000000061e007c0c */ /* 0x000fe4000df61270 */
[----:B-1----:R-:W-:-:S03]  /*88f0*/  IADD3 R12, P4, PT, R10, UR4, RZ ;  /* 0x000000040a0c7c10 */ /* 0x002fc6000ff9e0ff */
[----:B------:R-:W-:Y:S01]  /*8900*/  @P2 STG.E.64 desc[UR18][R10.64], R8 ;  /* 0x000000080a002986 */ /* 0x000fe2000c101b12 */
[----:B------:R-:W-:Y:S02]  /*8910*/  IADD3.X R13, PT, PT, R11, UR5, RZ, P4, !PT ;  /* 0x000000050b0d7c10 */ /* 0x000fe4000a7fe4ff */
[----:B------:R-:W-:-:S03]  /*8920*/  IADD3 R2, P4, PT, R12, UR4, RZ ;  /* 0x000000040c027c10 */ /* 0x000fc6000ff9e0ff */
[----:B------:R-:W-:Y:S01]  /*8930*/  @P1 STG.E.64 desc[UR18][R12.64], R6 ;  /* 0x000000060c001986 */ /* 0x000fe2000c101b12 */
[----:B------:R-:W-:-:S05]  /*8940*/  IADD3.X R3, PT, PT, R13, UR5, RZ, P4, !PT ;  /* 0x000000050d037c10 */ /* 0x000fca000a7fe4ff */
[----:B------:R1:W-:Y:S02]  /*8950*/  @P0 STG.E.64 desc[UR18][R2.64], R4 ;  /* 0x0000000402000986 */ /* 0x0003e4000c101b12 */
[----:B-1----:R-:W-:-:S04]  /*8960*/  IADD3 R2, P0, PT, R2, UR4, RZ ;  /* 0x0000000402027c10 */ /* 0x002fc8000ff1e0ff */
[----:B------:R-:W-:Y:S01]  /*8970*/  IADD3.X R3, PT, PT, R3, UR5, RZ, P0, !PT ;  /* 0x0000000503037c10 */ /* 0x000fe200087fe4ff */
[----:B------:R-:W-:Y:S08]  /*8980*/  @!P3 BRA `(.L_x_65) ;  /* 0x0000000c00a8b947 */ /* 0x000ff00003800000 */
[----:B------:R2:W-:Y:S01]  /*8990*/  STG.E.64 desc[UR18][R2.64], R72 ;  /* 0x0000004802007986 */ /* 0x0005e2000c101b12 */
[----:B------:R-:W-:Y:S05]  /*89a0*/  BRA `(.L_x_65) ;  /* 0x0000000c00a07947 */ /* 0x000fea0003800000 */
.L_x_93:
[----:B------:R-:W-:Y:S01]  /*89b0*/  IADD3 R12, P0, PT, R10, -UR8, RZ ;  /* 0x800000080a0c7c10 */ /* 0x000fe2000ff1e0ff */
[----:B------:R-:W-:Y:S03]  /*89c0*/  BSSY.RECONVERGENT B0, `(.L_x_94) ;  /* 0x000002c000007945 */ /* 0x000fe60003800200 */
[----:B------:R-:W-:-:S04]  /*89d0*/  IADD3.X R13, PT, PT, R11, ~UR9, RZ, P0, !PT ;  /* 0x800000090b0d7c10 */ /* 0x000fc800087fe4ff */
[----:B------:R-:W-:-:S04]  /*89e0*/  LOP3.LUT R3, R13, R22, RZ, 0xfc, !PT ;  /* 0x000000160d037212 */ /* 0x000fc800078efcff */
        /* <DEDUP_REMOVED lines=24> */
.L_x_95:
        /* <DEDUP_REMOVED lines=17> */
.L_x_96:
[----:B------:R-:W-:Y:S05]  /*8c80*/  BSYNC.RECONVERGENT B0 ;  /* 0x0000000000007941 */ /* 0x000fea0003800200 */
.L_x_94:
        /* <DEDUP_REMOVED lines=41> */
.L_x_98:
        /* <DEDUP_REMOVED lines=16> */
.L_x_99:
[----:B------:R-:W-:Y:S05]  /*9020*/  BSYNC.RECONVERGENT B0 ;  /* 0x0000000000007941 */ /* 0x000fea0003800200 */
.L_x_97:
        /* <DEDUP_REMOVED lines=42> */
.L_x_101:
        /* <DEDUP_REMOVED lines=16> */
.L_x_102:
[----:B------:R-:W-:Y:S05]  /*93d0*/  BSYNC.RECONVERGENT B0 ;  /* 0x0000000000007941 */ /* 0x000fea0003800200 */
.L_x_100:
        /* <DEDUP_REMOVED lines=21> */
[----:B------:R-:W-:Y:S01]  /*9530*/  ISETP.NE.U32.AND P0, PT, R23, RZ, PT ;  /* 0x000000ff1700720c */ /* 0x000fe20003f05070 */
[----:B------:R-:W-:-:S06]  /*9540*/  IMAD.MOV.U32 R5, RZ, RZ, RZ ;  /* 0x000000ffff057224 */ /* 0x000fcc00078e00ff */
[----:B-1----:R-:W1:Y:S02]  /*9550*/  MUFU.RCP R8, R8 ;  /* 0x0000000800087308 */ /* 0x002e640000001000 */
        /* <DEDUP_REMOVED lines=18> */
.L_x_104:
        /* <DEDUP_REMOVED lines=15> */
.L_x_105:
[----:B------:R-:W-:Y:S05]  /*9770*/  BSYNC.RECONVERGENT B0 ;  /* 0x0000000000007941 */ /* 0x000fea0003800200 */
.L_x_103:
        /* <DEDUP_REMOVED lines=11> */
.L_x_65:
[----:B------:R-:W-:Y:S05]  /*9830*/  BSYNC.RECONVERGENT B2 ;  /* 0x0000000000027941 */ /* 0x000fea0003800200 */
.L_x_17:
[----:B------:R-:W-:-:S13]  /*9840*/  PLOP3.LUT P0, PT, PT, PT, UP1, 0x40, 0x4 ;  /* 0x000000000004781c */ /* 0x000fda0003f0e818 */
[----:B------:R-:W-:Y:S05]  /*9850*/  @P0 EXIT ;  /* 0x000000000000094d */ /* 0x000fea0003800000 */
[----:B------:R-:W-:Y:S01]  /*9860*/  BAR.SYNC.DEFER_BLOCKING 0x0 ;  /* 0x0000000000007b1d */ /* 0x000fe20000010000 */
[----:B------:R-:W-:Y:S01]  /*9870*/  ISETP.NE.AND P0, PT, R54, RZ, PT ;  /* 0x000000ff3600720c */ /* 0x000fe20003f05270 */
[----:B------:R-:W-:-:S04]  /*9880*/  UIADD3 UR5, UPT, UPT, UR12, 0x1, URZ ;  /* 0x000000010c057890 */ /* 0x000fc8000fffe0ff */
[----:B------:R-:W4:Y:S02]  /*9890*/  LDCU UR4, c[0x0][0x394] ;  /* 0x00007280ff0477ac */ /* 0x000f240008000800 */
[----:B----4-:R-:W-:-:S04]  /*98a0*/  UISETP.NE.AND UP0, UPT, UR5, UR4, UPT ;  /* 0x000000040500728c */ /* 0x010fc8000bf05270 */
[----:B------:R-:W-:Y:S02]  /*98b0*/  USEL UR5, UR5, URZ, UP0 ;  /* 0x000000ff05057287 */ /* 0x000fe40008000000 */
[----:B------:R-:W-:Y:S10]  /*98c0*/  @P0 EXIT ;  /* 0x000000000000094d */ /* 0x000ff40003800000 */
[----:B------:R-:W-:Y:S02]  /*98d0*/  MOV R0, UR5 ;  /* 0x0000000500007c02 */ /* 0x000fe40008000f00 */
[----:B-12---:R-:W-:Y:S02]  /*98e0*/  MOV R2, UR20 ;  /* 0x0000001400027c02 */ /* 0x006fe40008000f00 */
[----:B------:R-:W-:Y:S01]  /*98f0*/  MOV R3, UR21 ;  /* 0x0000001500037c02 */ /* 0x000fe20008000f00 */
[----:B------:R-:W-:Y:S01]  /*9900*/  @!PT LDS RZ, [RZ] ;  /* 0x00000000fffff984 */ /* 0x000fe20000000800 */
[----:B------:R-:W-:Y:S01]  /*9910*/  @!PT LDS RZ, [RZ] ;  /* 0x00000000fffff984 */ /* 0x000fe20000000800 */
[----:B------:R-:W-:Y:S01]  /*9920*/  @!PT LDS RZ, [RZ] ;  /* 0x00000000fffff984 */ /* 0x000fe20000000800 */
[----:B------:R-:W-:Y:S01]  /*9930*/  @!PT LDS RZ, [RZ] ;  /* 0x00000000fffff984 */ /* 0x000fe20000000800 */
[----:B------:R-:W-:Y:S06]  /*9940*/  MEMBAR.ALL.GPU ;  /* 0x0000000000007992 */ /* 0x000fec000000a000 */
[----:B------:R-:W-:-:S00]  /*9950*/  ERRBAR ;  /* 0x00000000000079ab */ /* 0x000fc00000000000 */
[----:B------:R-:W-:Y:S06]  /*9960*/  CGAERRBAR ;  /* 0x00000000000075ab */ /* 0x000fec0000000000 */
[----:B------:R-:W-:Y:S01]  /*9970*/  STG.E.STRONG.GPU desc[UR18][R2.64], R0 ;  /* 0x0000000002007986 */ /* 0x000fe2000c10f912 */
[----:B------:R-:W-:Y:S05]  /*9980*/  EXIT ;  /* 0x000000000000794d */ /* 0x000fea0003800000 */
        .weak           $__internal_0_$__cuda_sm20_div_u64
        .type           $__internal_0_$__cuda_sm20_div_u64,@function
        .size           $__internal_0_$__cuda_sm20_div_u64,(.L_x_107 - $__internal_0_$__cuda_sm20_div_u64)
$__internal_0_$__cuda_sm20_div_u64:
[----:B------:R-:W-:Y:S01]  /*9990*/  IMAD.MOV.U32 R34, RZ, RZ, R39 ;  /* 0x000000ffff227224 */ /* 0x000fe200078e0027 */
[----:B------:R-:W-:-:S04]  /*99a0*/  MOV R35, R38 ;  /* 0x0000002600237202 */ /* 0x000fc80000000f00 */
[----:B------:R-:W1:Y:S08]  /*99b0*/  I2F.U64.RP R33, R34 ;  /* 0x0000002200217312 */ /* 0x000e700000309000 */
[----:B-1----:R-:W1:Y:S02]  /*99c0*/  MUFU.RCP R33, R33 ;  /* 0x0000002100217308 */ /* 0x002e640000001000 */
[----:B-1----:R-:W-:-:S06]  /*99d0*/  VIADD R33, R33, 0x1ffffffe ;  /* 0x1ffffffe21217836 */ /* 0x002fcc0000000000 */
[----:B------:R-:W1:Y:S02]  /*99e0*/  F2I.U64.TRUNC R56, R33 ;  /* 0x0000002100387311 */ /* 0x000e64000020d800 */
[----:B-1----:R-:W-:-:S04]  /*99f0*/  IMAD.WIDE.U32 R40, R56, R39, RZ ;  /* 0x0000002738287225 */ /* 0x002fc800078e00ff */
[C---:B------:R-:W-:Y:S01]  /*9a00*/  IMAD R34, R56.reuse, R38, R41 ;  /* 0x0000002638227224 */ /* 0x040fe200078e0229 */
[----:B------:R-:W-:Y:S01]  /*9a10*/  IADD3 R35, P1, PT, RZ, -R40, RZ ;  /* 0x80000028ff237210 */ /* 0x000fe20007f3e0ff */
[----:B------:R-:W-:Y:S02]  /*9a20*/  IMAD.MOV.U32 R41, RZ, RZ, R56 ;  /* 0x000000ffff297224 */ /* 0x000fe400078e0038 */
[----:B------:R-:W-:Y:S02]  /*9a30*/  IMAD R34, R57, R39, R34 ;  /* 0x0000002739227224 */ /* 0x000fe400078e0222 */
[----:B------:R-:W-:-:S03]  /*9a40*/  IMAD.HI.U32 R40, R56, R35, RZ ;  /* 0x0000002338287227 */ /* 0x000fc600078e00ff */
[----:B------:R-:W-:-:S05]  /*9a50*/  IADD3.X R34, PT, PT, RZ, ~R34, RZ, P1, !PT ;  /* 0x80000022ff227210 */ /* 0x000fca0000ffe4ff */
[----:B------:R-:W-:-:S04]  /*9a60*/  IMAD.WIDE.U32 R40, P3, R56, R34, R40 ;  /* 0x0000002238287225 */ /* 0x000fc80007860028 */
[C---:B------:R-:W-:Y:S02]  /*9a70*/  IMAD R33, R57.reuse, R34, RZ ;  /* 0x0000002239217224 */ /* 0x040fe400078e02ff */
[----:B------:R-:W-:-:S04]  /*9a80*/  IMAD.HI.U32 R35, P2, R57, R35, R40 ;  /* 0x0000002339237227 */ /* 0x000fc80007840028 */
[----:B------:R-:W-:Y:S01]  /*9a90*/  IMAD.HI.U32 R34, R57, R34, RZ ;  /* 0x0000002239227227 */ /* 0x000fe200078e00ff */
[----:B------:R-:W-:-:S04]  /*9aa0*/  IADD3 R41, P1, PT, R33, R35, RZ ;  /* 0x0000002321297210 */ /* 0x000fc80007f3e0ff */
[----:B------:R-:W-:Y:S01]  /*9ab0*/  IADD3.X R34, PT, PT, R34, R57, RZ, P3, !PT ;  /* 0x0000003922227210 */ /* 0x000fe20001ffe4ff */
[----:B------:R-:W-:-:S03]  /*9ac0*/  IMAD.WIDE.U32 R56, R41, R39, RZ ;  /* 0x0000002729387225 */ /* 0x000fc600078e00ff */
[----:B------:R-:W-:Y:S01]  /*9ad0*/  IADD3.X R36, PT, PT, RZ, RZ, R34, P1, P2 ;  /* 0x000000ffff247210 */ /* 0x000fe20000fe4422 */
[----:B------:R-:W-:Y:S01]  /*9ae0*/  IMAD R34, R41, R38, R57 ;  /* 0x0000002629227224 */ /* 0x000fe200078e0239 */
[----:B------:R-:W-:-:S03]  /*9af0*/  IADD3 R35, P1, PT, RZ, -R56, RZ ;  /* 0x80000038ff237210 */ /* 0x000fc60007f3e0ff */
[----:B------:R-:W-:Y:S02]  /*9b00*/  IMAD R34, R36, R39, R34 ;  /* 0x0000002724227224 */ /* 0x000fe400078e0222 */
[----:B------:R-:W-:-:S04]  /*9b10*/  IMAD.HI.U32 R40, R41, R35, RZ ;  /* 0x0000002329287227 */ /* 0x000fc800078e00ff */
[----:B------:R-:W-:-:S04]  /*9b20*/  IMAD.X R34, RZ, RZ, ~R34, P1 ;  /* 0x000000ffff227224 */ /* 0x000fc800008e0e22 */
[----:B------:R-:W-:-:S04]  /*9b30*/  IMAD.WIDE.U32 R40, P3, R41, R34, R40 ;  /* 0x0000002229287225 */ /* 0x000fc80007860028 */
[C---:B------:R-:W-:Y:S02]  /*9b40*/  IMAD R33, R36.reuse, R34, RZ ;  /* 0x0000002224217224 */ /* 0x040fe400078e02ff */
[----:B------:R-:W-:-:S04]  /*9b50*/  IMAD.HI.U32 R35, P2, R36, R35, R40 ;  /* 0x0000002324237227 */ /* 0x000fc80007840028 */
[----:B------:R-:W-:Y:S01]  /*9b60*/  IMAD.HI.U32 R34, R36, R34, RZ ;  /* 0x0000002224227227 */ /* 0x000fe200078e00ff */
[----:B------:R-:W-:-:S03]  /*9b70*/  IADD3 R35, P1, PT, R33, R35, RZ ;  /* 0x0000002321237210 */ /* 0x000fc60007f3e0ff */
[----:B------:R-:W-:Y:S01]  /*9b80*/  IMAD.MOV.U32 R41, RZ, RZ, RZ ;  /* 0x000000ffff297224 */ /* 0x000fe200078e00ff */
[----:B------:R-:W-:Y:S01]  /*9b90*/  IADD3.X R33, PT, PT, R34, R36, RZ, P3, !PT ;  /* 0x0000002422217210 */ /* 0x000fe20001ffe4ff */
[----:B------:R-:W-:-:S03]  /*9ba0*/  IMAD.HI.U32 R40, R35, R32, RZ ;  /* 0x0000002023287227 */ /* 0x000fc600078e00ff */
[----:B------:R-:W-:Y:S01]  /*9bb0*/  IADD3.X R33, PT, PT, RZ, RZ, R33, P1, P2 ;  /* 0x000000ffff217210 */ /* 0x000fe20000fe4421 */
[----:B------:R-:W-:-:S04]  /*9bc0*/  IMAD.WIDE.U32 R34, R35, R31, R40 ;  /* 0x0000001f23227225 */ /* 0x000fc800078e0028 */
[C---:B------:R-:W-:Y:S02]  /*9bd0*/  IMAD R41, R33.reuse, R31, RZ ;  /* 0x0000001f21297224 */ /* 0x040fe400078e02ff */
[----:B------:R-:W-:-:S04]  /*9be0*/  IMAD.HI.U32 R34, P2, R33, R32, R34 ;  /* 0x0000002021227227 */ /* 0x000fc80007840022 */
[----:B------:R-:W-:Y:S01]  /*9bf0*/  IMAD.HI.U32 R33, R33, R31, RZ ;  /* 0x0000001f21217227 */ /* 0x000fe200078e00ff */
[----:B------:R-:W-:-:S04]  /*9c00*/  IADD3 R41, P1, PT, R41, R34, RZ ;  /* 0x0000002229297210 */ /* 0x000fc80007f3e0ff */
[----:B------:R-:W-:Y:S01]  /*9c10*/  IADD3.X R33, PT, PT, R33, RZ, RZ, P2, !PT ;  /* 0x000000ff21217210 */ /* 0x000fe200017fe4ff */
[----:B------:R-:W-:-:S04]  /*9c20*/  IMAD.WIDE.U32 R34, R41, R39, RZ ;  /* 0x0000002729227225 */ /* 0x000fc800078e00ff */
[----:B------:R-:W-:Y:S01]  /*9c30*/  IMAD.X R40, RZ, RZ, R33, P1 ;  /* 0x000000ffff287224 */ /* 0x000fe200008e0621 */
[----:B------:R-:W-:Y:S01]  /*9c40*/  IADD3 R32, P1, PT, -R34, R32, RZ ;  /* 0x0000002022207210 */ /* 0x000fe20007f3e1ff */
[----:B------:R-:W-:-:S03]  /*9c50*/  IMAD R33, R41, R38, R35 ;  /* 0x0000002629217224 */ /* 0x000fc600078e0223 */
[-C--:B------:R-:W-:Y:S01]  /*9c60*/  ISETP.GE.U32.AND P3, PT, R32, R39.reuse, PT ;  /* 0x000000272000720c */ /* 0x080fe20003f66070 */
[----:B------:R-:W-:Y:S01]  /*9c70*/  IMAD R33, R40, R39, R33 ;  /* 0x0000002728217224 */ /* 0x000fe200078e0221 */
[----:B------:R-:W-:-:S04]  /*9c80*/  IADD3 R34, P2, PT, -R39, R32, RZ ;  /* 0x0000002027227210 */ /* 0x000fc80007f5e1ff */
[----:B------:R-:W-:Y:S02]  /*9c90*/  IADD3.X R31, PT, PT, ~R33, R31, RZ, P1, !PT ;  /* 0x0000001f211f7210 */ /* 0x000fe40000ffe5ff */
[----:B------:R-:W-:Y:S02]  /*9ca0*/  IADD3 R36, P1, PT, R41, 0x1, RZ ;  /* 0x0000000129247810 */ /* 0x000fe40007f3e0ff */
[C---:B------:R-:W-:Y:S01]  /*9cb0*/  ISETP.GE.U32.AND.EX P3, PT, R31.reuse, R38, PT, P3 ;  /* 0x000000261f00720c */ /* 0x040fe20003f66130 */
[----:B------:R-:W-:Y:S01]  /*9cc0*/  IMAD.X R33, R31, 0x1, ~R38, P2 ;  /* 0x000000011f217824 */ /* 0x000fe200010e0e26 */
[----:B------:R-:W-:Y:S02]  /*9cd0*/  IADD3.X R35, PT, PT, RZ, R40, RZ, P1, !PT ;  /* 0x00000028ff237210 */ /* 0x000fe40000ffe4ff */
[----:B------:R-:W-:Y:S02]  /*9ce0*/  SEL R36, R36, R41, P3 ;  /* 0x0000002924247207 */ /* 0x000fe40001800000 */
[----:B------:R-:W-:-:S02]  /*9cf0*/  SEL R34, R34, R32, P3 ;  /* 0x0000002022227207 */ /* 0x000fc40001800000 */
[----:B------:R-:W-:Y:S02]  /*9d00*/  SEL R33, R33, R31, P3 ;  /* 0x0000001f21217207 */ /* 0x000fe40001800000 */
[----:B------:R-:W-:Y:S02]  /*9d10*/  SEL R35, R35, R40, P3 ;  /* 0x0000002823237207 */ /* 0x000fe40001800000 */
[----:B------:R-:W-:Y:S02]  /*9d20*/  IADD3 R31, P2, PT, R36, 0x1, RZ ;  /* 0x00000001241f7810 */ /* 0x000fe40007f5e0ff */
[----:B------:R-:W-:Y:S02]  /*9d30*/  ISETP.GE.U32.AND P3, PT, R34, R39, PT ;  /* 0x000000272200720c */ /* 0x000fe40003f66070 */
[----:B------:R-:W-:Y:S01]  /*9d40*/  ISETP.NE.U32.AND P1, PT, R39, RZ, PT ;  /* 0x000000ff2700720c */ /* 0x000fe20003f25070 */
[----:B------:R-:W-:Y:S01]  /*9d50*/  IMAD.X R32, RZ, RZ, R35, P2 ;  /* 0x000000ffff207224 */ /* 0x000fe200010e0623 */
[----:B------:R-:W-:-:S02]  /*9d60*/  ISETP.GE.U32.AND.EX P3, PT, R33, R38, PT, P3 ;  /* 0x000000262100720c */ /* 0x000fc40003f66130 */
[----:B------:R-:W-:Y:S02]  /*9d70*/  MOV R34, R37 ;  /* 0x0000002500227202 */ /* 0x000fe40000000f00 */
[----:B------:R-:W-:Y:S01]  /*9d80*/  SEL R32, R32, R35, P3 ;  /* 0x0000002320207207 */ /* 0x000fe20001800000 */
[----:B------:R-:W-:Y:S01]  /*9d90*/  IMAD.MOV.U32 R35, RZ, RZ, 0x0 ;  /* 0x00000000ff237424 */ /* 0x000fe200078e00ff */
[----:B------:R-:W-:Y:S02]  /*9da0*/  ISETP.NE.AND.EX P1, PT, R38, RZ, PT, P1 ;  /* 0x000000ff2600720c */ /* 0x000fe40003f25310 */
[----:B------:R-:W-:Y:S02]  /*9db0*/  SEL R31, R31, R36, P3 ;  /* 0x000000241f1f7207 */ /* 0x000fe40001800000 */
[----:B------:R-:W-:Y:S02]  /*9dc0*/  SEL R32, R32, 0xffffffff, P1 ;  /* 0xffffffff20207807 */ /* 0x000fe40000800000 */
[----:B------:R-:W-:Y:S01]  /*9dd0*/  SEL R31, R31, 0xffffffff, P1 ;  /* 0xffffffff1f1f7807 */ /* 0x000fe20000800000 */
[----:B------:R-:W-:Y:S06]  /*9de0*/  RET.REL.NODEC R34 `(_ZN7cutlass6KernelINS_4gemm6kernel15Rank2KUniversalINS1_11threadblock13MmaMultistageINS1_9GemmShapeILi32ELi32ELi16EEENS_9transform11threadblock28PredicatedTileAccessIteratorINS_11MatrixShapeILi32ELi16EEEdNS_6layout11ColumnMajorELi1ENS8_31PitchLinearWarpStripedThreadMapINS_16PitchLinearShapeILi32ELi16EEELi128ENSG_ILi16ELi2EEELi1EEENS_5ArrayIdLi1ELb1EEELb0ENSD_9NoPermuteEEENS9_25RegularTileAccessIteratorISC_dNSD_43ColumnMajorTensorOpMultiplicandCongruous64bELi1ESJ_Li8EEELNS_4arch14CacheOperation4KindE0ENSA_INSB_ILi16ELi32EEEdNSD_8RowMajorELi0ESJ_SL_Lb0ESM_EENSO_ISU_dNSD_40RowMajorTensorOpMultiplicandCongruous64bELi0ESJ_Li8EEELST_0EdSV_NS4_9MmaPolicyINS1_4warp11MmaTensorOpINS6_ILi16ELi16ELi16EEEdSP_dSX_dSV_NS10_17MmaTensorOpPolicyINSR_3MmaINS6_ILi8ELi8ELi4EEELi32EdSV_dSE_dSV_NSR_13OpMultiplyAddEEENSB_ILi1ELi1EEEEELi1ELb0EbEENSB_ILi0ELi0EEES1B_Li1EEELi3ELNS1_23SharedMemoryClearOptionE0EbEES1E_NS_8epilogue11threadblock8EpilogueIS7_S1A_Li1ENS1G_27PredicatedTileIteratorBlas3INS1G_26OutputTileOptimalThreadMapINS1G_15OutputTileShapeILi32ELi8ELi2ELi1ELi1EEENS1K_ILi1ELi2ELi1ELi1ELi2EEELi128ELi1ELi64EEEdLNS_8BlasModeE1EEENS1F_4warp24FragmentIteratorTensorOpIS12_S15_dNSK_IdLi2ELb1EEESV_EENS1Q_20TileIteratorTensorOpIS12_S15_dSV_EENS1G_18SharedLoadIteratorINS1N_18CompactedThreadMapEdLi8EEENS1F_6thread17LinearCombinationIdLi1EddLNS1Z_9ScaleType4KindE0ELNS_15FloatRoundStyleE2EdEENSB_ILi0ELi4EEELi1ELi1EEENS4_30GemmIdentityThreadblockSwizzleILi1EEELNS_8FillModeE1ELS1O_1EEEEEvNT_6ParamsE) ;  /* 0xffffff6022847950 */ /* 0x000fec0003c3ffff */
.L_x_106:
[----:B------:R-:W-:-:S00]  /*9df0*/  BRA `(.L_x_106) ;  /* 0xfffffffc00fc7947 */ /* 0x000fc0000383ffff */
[----:B------:R-:W-:-:S00]  /*9e00*/  NOP ;  /* 0x0000000000007918 */ /* 0x000fc00000000000 */
[----:B------:R-:W-:-:S00]  /*9e10*/  NOP ;  /* 0x0000000000007918 */ /* 0x000fc00000000000 */
[----:B------:R-:W-:-:S00]  /*9e20*/  NOP ;  /* 0x0000000000007918 */ /* 0x000fc00000000000 */
[----:B------:R-:W-:-:S00]  /*9e30*/  NOP ;  /* 0x0000000000007918 */ /* 0x000fc00000000000 */
[----:B------:R-:W-:-:S00]  /*9e40*/  NOP ;  /* 0x0000000000007918 */ /* 0x000fc00000000000 */
[----:B------:R-:W-:-:S00]  /*9e50*/  NOP ;  /* 0x0000000000007918 */ /* 0x000fc00000000000 */
[----:B------:R-:W-:-:S00]  /*9e60*/  NOP ;  /* 0x0000000000007918 */ /* 0x000fc00000000000 */
[----:B------:R-:W-:-:S00]  /*9e70*/  NOP ;  /* 0x0000000000007918 */ /* 0x000fc00000000000 */
.L_x_107:


//--------------------- .nv.shared._ZN7cutlass6KernelINS_4gemm6kernel15Rank2KUniversalINS1_11threadblock13MmaMultistageINS1_9GemmShapeILi32ELi32ELi16EEENS_9transform11threadblock28PredicatedTileAccessIteratorINS_11MatrixShapeILi32ELi16EEEdNS_6layout11ColumnMajorELi1ENS8_31PitchLinearWarpStripedThreadMapINS_16PitchLinearShapeILi32ELi16EEELi128ENSG_ILi16ELi2EEELi1EEENS_5ArrayIdLi1ELb1EEELb0ENSD_9NoPermuteEEENS9_25RegularTileAccessIteratorISC_dNSD_43ColumnMajorTensorOpMultiplicandCongruous64bELi1ESJ_Li8EEELNS_4arch14CacheOperation4KindE0ENSA_INSB_ILi16ELi32EEEdNSD_8RowMajorELi0ESJ_SL_Lb0ESM_EENSO_ISU_dNSD_40RowMajorTensorOpMultiplicandCongruous64bELi0ESJ_Li8EEELST_0EdSV_NS4_9MmaPolicyINS1_4warp11MmaTensorOpINS6_ILi16ELi16ELi16EEEdSP_dSX_dSV_NS10_17MmaTensorOpPolicyINSR_3MmaINS6_ILi8ELi8ELi4EEELi32EdSV_dSE_dSV_NSR_13OpMultiplyAddEEENSB_ILi1ELi1EEEEELi1ELb0EbEENSB_ILi0ELi0EEES1B_Li1EEELi3ELNS1_23SharedMemoryClearOptionE0EbEES1E_NS_8epilogue11threadblock8EpilogueIS7_S1A_Li1ENS1G_27PredicatedTileIteratorBlas3INS1G_26OutputTileOptimalThreadMapINS1G_15OutputTileShapeILi32ELi8ELi2ELi1ELi1EEENS1K_ILi1ELi2ELi1ELi1ELi2EEELi128ELi1ELi64EEEdLNS_8BlasModeE1EEENS1F_4warp24FragmentIteratorTensorOpIS12_S15_dNSK_IdLi2ELb1EEESV_EENS1Q_20TileIteratorTensorOpIS12_S15_dSV_EENS1G_18SharedLoadIteratorINS1N_18CompactedThreadMapEdLi8EEENS1F_6thread17LinearCombinationIdLi1EddLNS1Z_9ScaleType4KindE0ELNS_15FloatRoundStyleE2EdEENSB_ILi0ELi4EEELi1ELi1EEENS4_30GemmIdentityThreadblockSwizzleILi1EEELNS_8FillModeE1ELS1O_1EEEEEvNT_6ParamsE --------------------------
	.section	.nv.shared._ZN7cutlass6KernelINS_4gemm6kernel15Rank2KUniversalINS1_11threadblock13MmaMultistageINS1_9GemmShapeILi32ELi32ELi16EEENS_9transform11threadblock28PredicatedTileAccessIteratorINS_11MatrixShapeILi32ELi16EEEdNS_6layout11ColumnMajorELi1ENS8_31PitchLinearWarpStripedThreadMapINS_16PitchLinearShapeILi32ELi16EEELi128ENSG_ILi16ELi2EEELi1EEENS_5ArrayIdLi1ELb1EEELb0ENSD_9NoPermuteEEENS9_25RegularTileAccessIteratorISC_dNSD_43ColumnMajorTensorOpMultiplicandCongruous64bELi1ESJ_Li8EEELNS_4arch14CacheOperation4KindE0ENSA_INSB_ILi16ELi32EEEdNSD_8RowMajorELi0ESJ_SL_Lb0ESM_EENSO_ISU_dNSD_40RowMajorTensorOpMultiplicandCongruous64bELi0ESJ_Li8EEELST_0EdSV_NS4_9MmaPolicyINS1_4warp11MmaTensorOpINS6_ILi16ELi16ELi16EEEdSP_dSX_dSV_NS10_17MmaTensorOpPolicyINSR_3MmaINS6_ILi8ELi8ELi4EEELi32EdSV_dSE_dSV_NSR_13OpMultiplyAddEEENSB_ILi1ELi1EEEEELi1ELb0EbEENSB_ILi0ELi0EEES1B_Li1EEELi3ELNS1_23SharedMemoryClearOptionE0EbEES1E_NS_8epilogue11threadblock8EpilogueIS7_S1A_Li1ENS1G_27PredicatedTileIteratorBlas3INS1G_26OutputTileOptimalThreadMapINS1G_15OutputTileShapeILi32ELi8ELi2ELi1ELi1EEENS1K_ILi1ELi2ELi1ELi1ELi2EEELi128ELi1ELi64EEEdLNS_8BlasModeE1EEENS1F_4warp24FragmentIteratorTensorOpIS12_S15_dNSK_IdLi2ELb1EEESV_EENS1Q_20TileIteratorTensorOpIS12_S15_dSV_EENS1G_18SharedLoadIteratorINS1N_18CompactedThreadMapEdLi8EEENS1F_6thread17LinearCombinationIdLi1EddLNS1Z_9ScaleType4KindE0ELNS_15FloatRoundStyleE2EdEENSB_ILi0ELi4EEELi1ELi1EEENS4_30GemmIdentityThreadblockSwizzleILi1EEELNS_8FillModeE1ELS1O_1EEEEEvNT_6ParamsE,"aw",@nobits
	.sectionflags	@""
	.align	16
	.zero		1024


//--------------------- .nv.shared.reserved.0     --------------------------
	.section	.nv.shared.reserved.0,"aw",@nobits
	.weak		__nv_reservedSMEM_offset_0_alias
	.size		__nv_reservedSMEM_offset_0_alias, 0, 64
	.other		__nv_reservedSMEM_offset_0_alias,@"STO_CUDA_RESERVED_SHARED STV_DEFAULT"
__nv_reservedSMEM_offset_0_alias:
	.zero		0
	.zero		64


//--------------------- .nv.global                --------------------------
	.section	.nv.global,"aw",@nobits
.nv.global:
	.type		_ZN39_INTERNAL_3e1279d7_4_k_cu_b80ecbc8_23614cute1_E,@object
	.size		_ZN39_INTERNAL_3e1279d7_4_k_cu_b80ecbc8_23614cute1_E,(_ZN39_INTERNAL_3e1279d7_4_k_cu_b80ecbc8_23614cuda3std3__45__cpo6cbeginE - _ZN39_INTERNAL_3e1279d7_4_k_cu_b80ecbc8_23614cute1_E)
_ZN39_INTERNAL_3e1279d7_4_k_cu_b80ecbc8_23614cute1_E:
	.zero		1
	.type		_ZN39_INTERNAL_3e1279d7_4_k_cu_b80ecbc8_23614cuda3std3__45__cpo6cbeginE,@object
	.size		_ZN39_INTERNAL_3e1279d7_4_k_cu_b80ecbc8_23614cuda3std3__45__cpo6cbeginE,(_ZN39_INTERNAL_3e1279d7_4_k_cu_b80ecbc8_23614cuda3std3__48in_placeE - _ZN39_INTERNAL_3e1279d7_4_k_cu_b80ecbc8_23614cuda3std3__45__cpo6cbeginE)
_ZN39_INTERNAL_3e1279d7_4_k_cu_b80ecbc8_23614cuda3std3__45__cpo6cbeginE:
	.zero		1
	.type		_ZN39_INTERNAL_3e1279d7_4_k_cu_b80ecbc8_23614cuda3std3__48in_placeE,@object
	.size		_ZN39_INTERNAL_3e1279d7_4_k_cu_b80ecbc8_23614cuda3std3__48in_placeE,(_ZN39_INTERNAL_3e1279d7_4_k_cu_b80ecbc8_23614cuda3std6ranges3__45__cpo9iter_moveE - _ZN39_INTERNAL_3e1279d7_4_k_cu_b80ecbc8_23614cuda3std3__48in_placeE)
_ZN39_INTERNAL_3e1279d7_4_k_cu_b80ecbc8_23614cuda3std3__48in_placeE:
	.zero		1
	.type		_ZN39_INTERNAL_3e1279d7_4_k_cu_b80ecbc8_23614cuda3std6ranges3__45__cpo9iter_moveE,@object
	.size		_ZN39_INTERNAL_3e1279d7_4_k_cu_b80ecbc8_23614cuda3std6ranges3__45__cpo9iter_moveE,(_ZN39_INTERNAL_3e1279d7_4_k_cu_b80ecbc8_23614cuda3std3__45__cpo5beginE - _ZN39_INTERNAL_3e1279d7_4_k_cu_b80ecbc8_23614cuda3std6ranges3__45__cpo9iter_moveE)
_ZN39_INTERNAL_3e1279d7_4_k_cu_b80ecbc8_23614cuda3std6ranges3__45__cpo9iter_moveE:
	.zero		1
	.type		_ZN39_INTERNAL_3e1279d7_4_k_cu_b80ecbc8_23614cuda3std3__45__cpo5beginE,@object
	.size		_ZN39_INTERNAL_3e1279d7_4_k_cu_b80ecbc8_23614cuda3std3__45__cpo5beginE,(_ZN39_INTERNAL_3e1279d7_4_k_cu_b80ecbc8_23614cuda3std3__441_GLOBAL__N__3e1279d7_4_k_cu_b80ecbc8_23616ignoreE - _ZN39_INTERNAL_3e1279d7_4_k_cu_b80ecbc8_23614cuda3std3__45__cpo5beginE)
_ZN39_INTERNAL_3e1279d7_4_k_cu_b80ecbc8_23614cuda3std3__45__cpo5beginE:
	.zero		1
	.type		_ZN39_INTERNAL_3e1279d7_4_k_cu_b80ecbc8_23614cuda3std3__441_GLOBAL__N__3e1279d7_4_k_cu_b80ecbc8_23616ignoreE,@object
	.size		_ZN39_INTERNAL_3e1279d7_4_k_cu_b80ecbc8_23614cuda3std3__441_GLOBAL__N__3e1279d7_4_k_cu_b80ecbc8_23616ignoreE,(_ZN39_INTERNAL_3e1279d7_4_k_cu_b80ecbc8_23614cute7productE - _ZN39_INTERNAL_3e1279d7_4_k_cu_b80ecbc8_23614cuda3std3__441_GLOBAL__N__3e1279d7_4_k_cu_b80ecbc8_23616ignoreE)
_ZN39_INTERNAL_3e1279d7_4_k_cu_b80ecbc8_23614cuda3std3__441_GLOBAL__N__3e1279d7_4_k_cu_b80ecbc8_23616ignoreE:
	.zero		1
	.type		_ZN39_INTERNAL_3e1279d7_4_k_cu_b80ecbc8_23614cute7productE,@object
	.size		_ZN39_INTERNAL_3e1279d7_4_k_cu_b80ecbc8_23614cute7productE,(_ZN39_INTERNAL_3e1279d7_4_k_cu_b80ecbc8_23614cuda3std3__45__cpo3endE - _ZN39_INTERNAL_3e1279d7_4_k_cu_b80ecbc8_23614cute7productE)
_ZN39_INTERNAL_3e1279d7_4_k_cu_b80ecbc8_23614cute7productE:
	.zero		1
	.type		_ZN39_INTERNAL_3e1279d7_4_k_cu_b80ecbc8_23614cuda3std3__45__cpo3endE,@object
	.size		_ZN39_INTERNAL_3e1279d7_4_k_cu_b80ecbc8_23614cuda3std3__45__cpo3endE,(_ZN39_INTERNAL_3e1279d7_4_k_cu_b80ecbc8_23614cuda3std3__419piecewise_constructE - _ZN39_INTERNAL_3e1279d7_4_k_cu_b80ecbc8_23614cuda3std3__45__cpo3endE)
_ZN39_INTERNAL_3e1279d7_4_k_cu_b80ecbc8_23614cuda3std3__45__cpo3endE:
	.zero		1
	.type		_ZN39_INTERNAL_3e1279d7_4_k_cu_b80ecbc8_23614cuda3std3__419piecewise_constructE,@object
	.size		_ZN39_INTERNAL_3e1279d7_4_k_cu_b80ecbc8_23614cuda3std3__419piecewise_constructE,(_ZN39_INTERNAL_3e1279d7_4_k_cu_b80ecbc8_23614cuda3std3__45__cpo4cendE - _ZN39_INTERNAL_3e1279d7_4_k_cu_b80ecbc8_23614cuda3std3__419piecewise_constructE)
_ZN39_INTERNAL_3e1279d7_4_k_cu_b80ecbc8_23614cuda3std3__419piecewise_constructE:
	.zero		1
	.type		_ZN39_INTERNAL_3e1279d7_4_k_cu_b80ecbc8_23614cuda3std3__45__cpo4cendE,@object
	.size		_ZN39_INTERNAL_3e1279d7_4_k_cu_b80ecbc8_23614cuda3std3__45__cpo4cendE,(_ZN39_INTERNAL_3e1279d7_4_k_cu_b80ecbc8_23614cuda3std6ranges3__45__cpo4swapE - _ZN39_INTERNAL_3e1279d7_4_k_cu_b80ecbc8_23614cuda3std3__45__cpo4cendE)
_ZN39_INTERNAL_3e1279d7_4_k_cu_b80ecbc8_23614cuda3std3__45__cpo4cendE:
	.zero		1
	.type		_ZN39_INTERNAL_3e1279d7_4_k_cu_b80ecbc8_23614cuda3std6ranges3__45__cpo4swapE,@object
	.size		_ZN39_INTERNAL_3e1279d7_4_k_cu_b80ecbc8_23614cuda3std6ranges3__45__cpo4swapE,(.L_7 - _ZN39_INTERNAL_3e1279d7_4_k_cu_b80ecbc8_23614cuda3std6ranges3__45__cpo4swapE)
_ZN39_INTERNAL_3e1279d7_4_k_cu_b80ecbc8_23614cuda3std6ranges3__45__cpo4swapE:
	.zero		1
.L_7:


//--------------------- .nv.constant0._ZN7cutlass6KernelINS_4gemm6kernel15Rank2KUniversalINS1_11threadblock13MmaMultistageINS1_9GemmShapeILi32ELi32ELi16EEENS_9transform11threadblock28PredicatedTileAccessIteratorINS_11MatrixShapeILi32ELi16EEEdNS_6layout11ColumnMajorELi1ENS8_31PitchLinearWarpStripedThreadMapINS_16PitchLinearShapeILi32ELi16EEELi128ENSG_ILi16ELi2EEELi1EEENS_5ArrayIdLi1ELb1EEELb0ENSD_9NoPermuteEEENS9_25RegularTileAccessIteratorISC_dNSD_43ColumnMajorTensorOpMultiplicandCongruous64bELi1ESJ_Li8EEELNS_4arch14CacheOperation4KindE0ENSA_INSB_ILi16ELi32EEEdNSD_8RowMajorELi0ESJ_SL_Lb0ESM_EENSO_ISU_dNSD_40RowMajorTensorOpMultiplicandCongruous64bELi0ESJ_Li8EEELST_0EdSV_NS4_9MmaPolicyINS1_4warp11MmaTensorOpINS6_ILi16ELi16ELi16EEEdSP_dSX_dSV_NS10_17MmaTensorOpPolicyINSR_3MmaINS6_ILi8ELi8ELi4EEELi32EdSV_dSE_dSV_NSR_13OpMultiplyAddEEENSB_ILi1ELi1EEEEELi1ELb0EbEENSB_ILi0ELi0EEES1B_Li1EEELi3ELNS1_23SharedMemoryClearOptionE0EbEES1E_NS_8epilogue11threadblock8EpilogueIS7_S1A_Li1ENS1G_27PredicatedTileIteratorBlas3INS1G_26OutputTileOptimalThreadMapINS1G_15OutputTileShapeILi32ELi8ELi2ELi1ELi1EEENS1K_ILi1ELi2ELi1ELi1ELi2EEELi128ELi1ELi64EEEdLNS_8BlasModeE1EEENS1F_4warp24FragmentIteratorTensorOpIS12_S15_dNSK_IdLi2ELb1EEESV_EENS1Q_20TileIteratorTensorOpIS12_S15_dSV_EENS1G_18SharedLoadIteratorINS1N_18CompactedThreadMapEdLi8EEENS1F_6thread17LinearCombinationIdLi1EddLNS1Z_9ScaleType4KindE0ELNS_15FloatRoundStyleE2EdEENSB_ILi0ELi4EEELi1ELi1EEENS4_30GemmIdentityThreadblockSwizzleILi1EEELNS_8FillModeE1ELS1O_1EEEEEvNT_6ParamsE --------------------------
	.section	.nv.constant0._ZN7cutlass6KernelINS_4gemm6kernel15Rank2KUniversalINS1_11threadblock13MmaMultistageINS1_9GemmShapeILi32ELi32ELi16EEENS_9transform11threadblock28PredicatedTileAccessIteratorINS_11MatrixShapeILi32ELi16EEEdNS_6layout11ColumnMajorELi1ENS8_31PitchLinearWarpStripedThreadMapINS_16PitchLinearShapeILi32ELi16EEELi128ENSG_ILi16ELi2EEELi1EEENS_5ArrayIdLi1ELb1EEELb0ENSD_9NoPermuteEEENS9_25RegularTileAccessIteratorISC_dNSD_43ColumnMajorTensorOpMultiplicandCongruous64bELi1ESJ_Li8EEELNS_4arch14CacheOperation4KindE0ENSA_INSB_ILi16ELi32EEEdNSD_8RowMajorELi0ESJ_SL_Lb0ESM_EENSO_ISU_dNSD_40RowMajorTensorOpMultiplicandCongruous64bELi0ESJ_Li8EEELST_0EdSV_NS4_9MmaPolicyINS1_4warp11MmaTensorOpINS6_ILi16ELi16ELi16EEEdSP_dSX_dSV_NS10_17MmaTensorOpPolicyINSR_3MmaINS6_ILi8ELi8ELi4EEELi32EdSV_dSE_dSV_NSR_13OpMultiplyAddEEENSB_ILi1ELi1EEEEELi1ELb0EbEENSB_ILi0ELi0EEES1B_Li1EEELi3ELNS1_23SharedMemoryClearOptionE0EbEES1E_NS_8epilogue11threadblock8EpilogueIS7_S1A_Li1ENS1G_27PredicatedTileIteratorBlas3INS1G_26OutputTileOptimalThreadMapINS1G_15OutputTileShapeILi32ELi8ELi2ELi1ELi1EEENS1K_ILi1ELi2ELi1ELi1ELi2EEELi128ELi1ELi64EEEdLNS_8BlasModeE1EEENS1F_4warp24FragmentIteratorTensorOpIS12_S15_dNSK_IdLi2ELb1EEESV_EENS1Q_20TileIteratorTensorOpIS12_S15_dSV_EENS1G_18SharedLoadIteratorINS1N_18CompactedThreadMapEdLi8EEENS1F_6thread17LinearCombinationIdLi1EddLNS1Z_9ScaleType4KindE0ELNS_15FloatRoundStyleE2EdEENSB_ILi0ELi4EEELi1ELi1EEENS4_30GemmIdentityThreadblockSwizzleILi1EEELNS_8FillModeE1ELS1O_1EEEEEvNT_6ParamsE,"a",@progbits
	.sectionflags	@""
	.align	4
.nv.constant0._ZN7cutlass6KernelINS_4gemm6kernel15Rank2KUniversalINS1_11threadblock13MmaMultistageINS1_9GemmShapeILi32ELi32ELi16EEENS_9transform11threadblock28PredicatedTileAccessIteratorINS_11MatrixShapeILi32ELi16EEEdNS_6layout11ColumnMajorELi1ENS8_31PitchLinearWarpStripedThreadMapINS_16PitchLinearShapeILi32ELi16EEELi128ENSG_ILi16ELi2EEELi1EEENS_5ArrayIdLi1ELb1EEELb0ENSD_9NoPermuteEEENS9_25RegularTileAccessIteratorISC_dNSD_43ColumnMajorTensorOpMultiplicandCongruous64bELi1ESJ_Li8EEELNS_4arch14CacheOperation4KindE0ENSA_INSB_ILi16ELi32EEEdNSD_8RowMajorELi0ESJ_SL_Lb0ESM_EENSO_ISU_dNSD_40RowMajorTensorOpMultiplicandCongruous64bELi0ESJ_Li8EEELST_0EdSV_NS4_9MmaPolicyINS1_4warp11MmaTensorOpINS6_ILi16ELi16ELi16EEEdSP_dSX_dSV_NS10_17MmaTensorOpPolicyINSR_3MmaINS6_ILi8ELi8ELi4EEELi32EdSV_dSE_dSV_NSR_13OpMultiplyAddEEENSB_ILi1ELi1EEEEELi1ELb0EbEENSB_ILi0ELi0EEES1B_Li1EEELi3ELNS1_23SharedMemoryClearOptionE0EbEES1E_NS_8epilogue11threadblock8EpilogueIS7_S1A_Li1ENS1G_27PredicatedTileIteratorBlas3INS1G_26OutputTileOptimalThreadMapINS1G_15OutputTileShapeILi32ELi8ELi2ELi1ELi1EEENS1K_ILi1ELi2ELi1ELi1ELi2EEELi128ELi1ELi64EEEdLNS_8BlasModeE1EEENS1F_4warp24FragmentIteratorTensorOpIS12_S15_dNSK_IdLi2ELb1EEESV_EENS1Q_20TileIteratorTensorOpIS12_S15_dSV_EENS1G_18SharedLoadIteratorINS1N_18CompactedThreadMapEdLi8EEENS1F_6thread17LinearCombinationIdLi1EddLNS1Z_9ScaleType4KindE0ELNS_15FloatRoundStyleE2EdEENSB_ILi0ELi4EEELi1ELi1EEENS4_30GemmIdentityThreadblockSwizzleILi1EEELNS_8FillModeE1ELS1O_1EEEEEvNT_6ParamsE:
	.zero		1328


//--------------------- SYMBOLS --------------------------

	.type		.nv.reservedSmem.offset0,@object
	.size		.nv.reservedSmem.offset0,0x4
	.type		.nv.reservedSmem.cap,@object
	.size		.nv.reservedSmem.cap,0x4
